# CuTe-DSL kernel — source=cudnn_frontend_dsl family=gemm_amax
# config = {"ab_dtype": "Float4E2M1FN", "sf_vec": 16, "d_dtype": "BFloat16", "mma_mn": [256, 128], "cluster_mn": [2, 1]}


// ===== COMPILED SASS (sm_100a) =====

	.target	sm_100a

	.elftype	@"ET_EXEC"


//--------------------- .note.nv.tkinfo           --------------------------
	.section	.note.nv.tkinfo,"",@"SHT_NOTE"
	.sectionflags	@"SHF_NOTE_NV_TKINFO"
	.tkinfo
        /*0018*/ 	.word	0x00000081
        /*0030*/ 	.string	""
        /*0030*/ 	.string	"ptxas"
        /*0030*/ 	.string	"Cuda compilation tools, release 12.9, V12.9.83"
        /*0030*/ 	.string	"Build system must define TOOLS_VERSION_EXTENDED"
        /*0030*/ 	.string	"-O 3 -arch sm_100a "



//--------------------- .note.nv.cuver            --------------------------
	.section	.note.nv.cuver,"",@"SHT_NOTE"
	.sectionflags	@"SHF_NOTE_NV_CUVER"
        /*0018*/ 	.short	0x0001
        /*001a*/ 	.short	0x0064
        /*001c*/ 	.short	0x0001
        /*001e*/ 	.short	0x0000
        /*0020*/ 	.short	0x0001
        /*0022*/ 	.short	0x0000


//--------------------- .nv.info                  --------------------------
	.section	.nv.info,"",@"SHT_CUDA_INFO"
	.align	4


	//----- nvinfo : EIATTR_REGCOUNT
	.align		4
        /*0000*/ 	.byte	0x04, 0x2f
        /*0002*/ 	.short	(.L_6 - .L_5)
	.align		4
.L_5:
        /*0004*/ 	.word	index@(kernel_cutlass_kernel_cudnngemm_amaxdense_blockscaled_gemm_persistent_amaxSm100BlockScaledPersistentDenseGemmKernel_object_at__TiledMMA_ThrLayoutVMNK21111000_PermutationMNK____MMAAtom_Thr_0)
        /*0008*/ 	.word	0x0000004b


	//----- nvinfo : EIATTR_FRAME_SIZE
	.align		4
.L_6:
        /*000c*/ 	.byte	0x04, 0x11
        /*000e*/ 	.short	(.L_8 - .L_7)
	.align		4
.L_7:
        /*0010*/ 	.word	index@($__internal_2_$__cuda_sm10x_tcgen05_guardrail_trap_unallocated_columns_being_dealloced)
        /*0014*/ 	.word	0x00000000


	//----- nvinfo : EIATTR_FRAME_SIZE
	.align		4
.L_8:
        /*0018*/ 	.byte	0x04, 0x11
        /*001a*/ 	.short	(.L_10 - .L_9)
	.align		4
.L_9:
        /*001c*/ 	.word	index@($__internal_1_$__cuda_sm10x_tcgen05_guardrail_trap_phase_invalid_during_alloc)
        /*0020*/ 	.word	0x00000000


	//----- nvinfo : EIATTR_FRAME_SIZE
	.align		4
.L_10:
        /*0024*/ 	.byte	0x04, 0x11
        /*0026*/ 	.short	(.L_12 - .L_11)
	.align		4
.L_11:
        /*0028*/ 	.word	index@($__internal_0_$__cuda_sm10x_tcgen05_guardrail_trap_col_being_dealloced_not_returned_by_alloc)
        /*002c*/ 	.word	0x00000000


	//----- nvinfo : EIATTR_FRAME_SIZE
	.align		4
.L_12:
        /*0030*/ 	.byte	0x04, 0x11
        /*0032*/ 	.short	(.L_14 - .L_13)
	.align		4
.L_13:
        /*0034*/ 	.word	index@(kernel_cutlass_kernel_cudnngemm_amaxdense_blockscaled_gemm_persistent_amaxSm100BlockScaledPersistentDenseGemmKernel_object_at__TiledMMA_ThrLayoutVMNK21111000_PermutationMNK____MMAAtom_Thr_0)
        /*0038*/ 	.word	0x00000000


	//----- nvinfo : EIATTR_MIN_STACK_SIZE
	.align		4
.L_14:
        /*003c*/ 	.byte	0x04, 0x12
        /*003e*/ 	.short	(.L_16 - .L_15)
	.align		4
.L_15:
        /*0040*/ 	.word	index@(kernel_cutlass_kernel_cudnngemm_amaxdense_blockscaled_gemm_persistent_amaxSm100BlockScaledPersistentDenseGemmKernel_object_at__TiledMMA_ThrLayoutVMNK21111000_PermutationMNK____MMAAtom_Thr_0)
        /*0044*/ 	.word	0x00000000
.L_16:


//--------------------- .nv.info.kernel_cutlass_kernel_cudnngemm_amaxdense_blockscaled_gemm_persistent_amaxSm100BlockScaledPersistentDenseGemmKernel_object_at__TiledMMA_ThrLayoutVMNK21111000_PermutationMNK____MMAAtom_Thr_0 --------------------------
	.section	.nv.info.kernel_cutlass_kernel_cudnngemm_amaxdense_blockscaled_gemm_persistent_amaxSm100BlockScaledPersistentDenseGemmKernel_object_at__TiledMMA_ThrLayoutVMNK21111000_PermutationMNK____MMAAtom_Thr_0,"",@"SHT_CUDA_INFO"
	.sectionflags	@""
	.align	4


	//----- nvinfo : EIATTR_CUDA_API_VERSION
	.align		4
        /*0000*/ 	.byte	0x04, 0x37
        /*0002*/ 	.short	(.L_18 - .L_17)
.L_17:
        /*0004*/ 	.word	0x00000081


	//----- nvinfo : EIATTR_KPARAM_INFO
	.align		4
.L_18:
        /*0008*/ 	.byte	0x04, 0x17
        /*000a*/ 	.short	(.L_20 - .L_19)
.L_19:
        /*000c*/ 	.word	0x00000000
        /*0010*/ 	.short	0x000a
        /*0012*/ 	.short	0x02e0
        /*0014*/ 	.byte	0x00, 0xf0, 0x31, 0x00


	//----- nvinfo : EIATTR_KPARAM_INFO
	.align		4
.L_20:
        /*0018*/ 	.byte	0x04, 0x17
        /*001a*/ 	.short	(.L_22 - .L_21)
.L_21:
        /*001c*/ 	.word	0x00000000
        /*0020*/ 	.short	0x0009
        /*0022*/ 	.short	0x02d4
        /*0024*/ 	.byte	0x00, 0xf0, 0x31, 0x00


	//----- nvinfo : EIATTR_KPARAM_INFO
	.align		4
.L_22:
        /*0028*/ 	.byte	0x04, 0x17
        /*002a*/ 	.short	(.L_24 - .L_23)
.L_23:
        /*002c*/ 	.word	0x00000000
        /*0030*/ 	.short	0x0008
        /*0032*/ 	.short	0x02c8
        /*0034*/ 	.byte	0x00, 0xf0, 0x31, 0x00


	//----- nvinfo : EIATTR_KPARAM_INFO
	.align		4
.L_24:
        /*0038*/ 	.byte	0x04, 0x17
        /*003a*/ 	.short	(.L_26 - .L_25)
.L_25:
        /*003c*/ 	.word	0x00000000
        /*0040*/ 	.short	0x0007
        /*0042*/ 	.short	0x02c0
        /*0044*/ 	.byte	0x00, 0xf0, 0x21, 0x00


	//----- nvinfo : EIATTR_KPARAM_INFO
	.align		4
.L_26:
        /*0048*/ 	.byte	0x04, 0x17
        /*004a*/ 	.short	(.L_28 - .L_27)
.L_27:
        /*004c*/ 	.word	0x00000000
        /*0050*/ 	.short	0x0006
        /*0052*/ 	.short	0x0240
        /*0054*/ 	.byte	0x00, 0xf0, 0x01, 0x02


	//----- nvinfo : EIATTR_KPARAM_INFO
	.align		4
.L_28:
        /*0058*/ 	.byte	0x04, 0x17
        /*005a*/ 	.short	(.L_30 - .L_29)
.L_29:
        /*005c*/ 	.word	0x00000000
        /*0060*/ 	.short	0x0005
        /*0062*/ 	.short	0x01c0
        /*0064*/ 	.byte	0x00, 0xf0, 0x01, 0x02


	//----- nvinfo : EIATTR_KPARAM_INFO
	.align		4
.L_30:
        /*0068*/ 	.byte	0x04, 0x17
        /*006a*/ 	.short	(.L_32 - .L_31)
.L_31:
        /*006c*/ 	.word	0x00000000
        /*0070*/ 	.short	0x0004
        /*0072*/ 	.short	0x0140
        /*0074*/ 	.byte	0x00, 0xf0, 0x01, 0x02


	//----- nvinfo : EIATTR_KPARAM_INFO
	.align		4
.L_32:
        /*0078*/ 	.byte	0x04, 0x17
        /*007a*/ 	.short	(.L_34 - .L_33)
.L_33:
        /*007c*/ 	.word	0x00000000
        /*0080*/ 	.short	0x0003
        /*0082*/ 	.short	0x00c0
        /*0084*/ 	.byte	0x00, 0xf0, 0x01, 0x02


	//----- nvinfo : EIATTR_KPARAM_INFO
	.align		4
.L_34:
        /*0088*/ 	.byte	0x04, 0x17
        /*008a*/ 	.short	(.L_36 - .L_35)
.L_35:
        /*008c*/ 	.word	0x00000000
        /*0090*/ 	.short	0x0002
        /*0092*/ 	.short	0x0040
        /*0094*/ 	.byte	0x00, 0xf0, 0x01, 0x02


	//----- nvinfo : EIATTR_KPARAM_INFO
	.align		4
.L_36:
        /*0098*/ 	.byte	0x04, 0x17
        /*009a*/ 	.short	(.L_38 - .L_37)
.L_37:
        /*009c*/ 	.word	0x00000000
        /*00a0*/ 	.short	0x0001
        /*00a2*/ 	.short	0x000c
        /*00a4*/ 	.byte	0x00, 0xf0, 0x31, 0x00


	//----- nvinfo : EIATTR_KPARAM_INFO
	.align		4
.L_38:
        /*00a8*/ 	.byte	0x04, 0x17
        /*00aa*/ 	.short	(.L_40 - .L_39)
.L_39:
        /*00ac*/ 	.word	0x00000000
        /*00b0*/ 	.short	0x0000
        /*00b2*/ 	.short	0x0000
        /*00b4*/ 	.byte	0x00, 0xf0, 0x31, 0x00


	//----- nvinfo : EIATTR_AT_ENTRY_FRAGMENTS
	.align		4
.L_40:
        /*00b8*/ 	.byte	0x04, 0x4f
        /*00ba*/ 	.short	(.L_42 - .L_41)


	//   ....[0]....
.L_41:
        /*00bc*/ 	.word	0x00000004


	//   ....[1]....
        /*00c0*/ 	.word	0x00000005


	//----- nvinfo : EIATTR_RESERVED_SMEM_USED
	.align		4
.L_42:
        /*00c4*/ 	.byte	0x01, 0x41
	.zero		2


	//----- nvinfo : EIATTR_SPARSE_MMA_MASK
	.align		4
        /*00c8*/ 	.byte	0x03, 0x50
        /*00ca*/ 	.short	0x0000


	//----- nvinfo : EIATTR_TCGEN05_2CTA_USED
	.align		4
        /*00cc*/ 	.byte	0x01, 0x52
	.zero		2


	//----- nvinfo : EIATTR_MAXREG_COUNT
	.align		4
        /*00d0*/ 	.byte	0x03, 0x1b
        /*00d2*/ 	.short	0x00ff


	//----- nvinfo : EIATTR_NUM_BARRIERS
	.align		4
        /*00d4*/ 	.byte	0x02, 0x4c
        /*00d6*/ 	.byte	0x04
	.zero		1


	//----- nvinfo : EIATTR_INT_WARP_WIDE_INSTR_OFFSETS
	.align		4
        /*00d8*/ 	.byte	0x04, 0x31
        /*00da*/ 	.short	(.L_44 - .L_43)


	//   ....[0]....
.L_43:
        /*00dc*/ 	.word	0x00004640


	//   ....[1]....
        /*00e0*/ 	.word	0x00004680


	//----- nvinfo : EIATTR_COOP_GROUP_MASK_REGIDS
	.align		4
.L_44:
        /*00e4*/ 	.byte	0x04, 0x29
        /*00e6*/ 	.short	(.L_46 - .L_45)


	//   ....[0]....
.L_45:
        /*00e8*/ 	.word	0xffffffff


	//   ....[1]....
        /*00ec*/ 	.word	0xffffffff


	//   ....[2]....
        /*00f0*/ 	.word	0xffffffff


	//   ....[3]....
        /*00f4*/ 	.word	0xffffffff


	//   ....[4]....
        /*00f8*/ 	.word	0xffffffff


	//   ....[5]....
        /*00fc*/ 	.word	0xffffffff


	//   ....[6]....
        /*0100*/ 	.word	0xffffffff


	//   ....[7]....
        /*0104*/ 	.word	0xffffffff


	//----- nvinfo : EIATTR_COOP_GROUP_INSTR_OFFSETS
	.align		4
.L_46:
        /*0108*/ 	.byte	0x04, 0x28
        /*010a*/ 	.short	(.L_48 - .L_47)


	//   ....[0]....
.L_47:
        /*010c*/ 	.word	0x00000410


	//   ....[1]....
        /*0110*/ 	.word	0x000005c0


	//   ....[2]....
        /*0114*/ 	.word	0x00000710


	//   ....[3]....
        /*0118*/ 	.word	0x000020a0


	//   ....[4]....
        /*011c*/ 	.word	0x000026b0


	//   ....[5]....
        /*0120*/ 	.word	0x000040e0


	//   ....[6]....
        /*0124*/ 	.word	0x000044e0


	//   ....[7]....
        /*0128*/ 	.word	0x00004730


	//----- nvinfo : EIATTR_VRC_CTA_INIT_COUNT
	.align		4
.L_48:
        /*012c*/ 	.byte	0x02, 0x4a
        /*012e*/ 	.byte	0x80
	.zero		1


	//----- nvinfo : EIATTR_MBARRIER_INSTR_OFFSETS
	.align		4
        /*0130*/ 	.byte	0x04, 0x39
        /*0132*/ 	.short	(.L_50 - .L_49)


	//   ....[0]....
.L_49:
        /*0134*/ 	.word	0x000002e0
        /*0138*/ 	.word	0x000000ff
        /*013c*/ 	.word	0x00000000
        /*0140*/ 	.short	0x0100
        /*0142*/ 	.byte	0x04
	.zero		1


	//   ....[1]....
        /*0144*/ 	.word	0x000002f0
        /*0148*/ 	.word	0x000000ff
        /*014c*/ 	.word	0x00000008
        /*0150*/ 	.short	0x0100
        /*0152*/ 	.byte	0x04
	.zero		1


	//   ....[2]....
        /*0154*/ 	.word	0x00000300
        /*0158*/ 	.word	0x000000ff
        /*015c*/ 	.word	0x00000010
        /*0160*/ 	.short	0x0100
        /*0162*/ 	.byte	0x04
	.zero		1


	//   ....[3]....
        /*0164*/ 	.word	0x00000310
        /*0168*/ 	.word	0x000000ff
        /*016c*/ 	.word	0x00000018
        /*0170*/ 	.short	0x0100
        /*0172*/ 	.byte	0x04
	.zero		1


	//   ....[4]....
        /*0174*/ 	.word	0x00000320
        /*0178*/ 	.word	0x000000ff
        /*017c*/ 	.word	0x00000020
        /*0180*/ 	.short	0x0100
        /*0182*/ 	.byte	0x04
	.zero		1


	//   ....[5]....
        /*0184*/ 	.word	0x00000330
        /*0188*/ 	.word	0x000000ff
        /*018c*/ 	.word	0x00000028
        /*0190*/ 	.short	0x0100
        /*0192*/ 	.byte	0x04
	.zero		1


	//   ....[6]....
        /*0194*/ 	.word	0x00000340
        /*0198*/ 	.word	0x000000ff
        /*019c*/ 	.word	0x00000030
        /*01a0*/ 	.short	0x0100
        /*01a2*/ 	.byte	0x04
	.zero		1


	//   ....[7]....
        /*01a4*/ 	.word	0x00000350
        /*01a8*/ 	.word	0x000000ff
        /*01ac*/ 	.word	0x00000038
        /*01b0*/ 	.short	0x0100
        /*01b2*/ 	.byte	0x04
	.zero		1


	//   ....[8]....
        /*01b4*/ 	.word	0x00000360
        /*01b8*/ 	.word	0x000000ff
        /*01bc*/ 	.word	0x00000040
        /*01c0*/ 	.short	0x0100
        /*01c2*/ 	.byte	0x04
	.zero		1


	//   ....[9]....
        /*01c4*/ 	.word	0x00000370
        /*01c8*/ 	.word	0x000000ff
        /*01cc*/ 	.word	0x00000048
        /*01d0*/ 	.short	0x0100
        /*01d2*/ 	.byte	0x04
	.zero		1


	//   ....[10]....
        /*01d4*/ 	.word	0x00000380
        /*01d8*/ 	.word	0x000000ff
        /*01dc*/ 	.word	0x00000050
        /*01e0*/ 	.short	0x0100
        /*01e2*/ 	.byte	0x04
	.zero		1


	//   ....[11]....
        /*01e4*/ 	.word	0x00000390
        /*01e8*/ 	.word	0x000000ff
        /*01ec*/ 	.word	0x00000058
        /*01f0*/ 	.short	0x0100
        /*01f2*/ 	.byte	0x04
	.zero		1


	//   ....[12]....
        /*01f4*/ 	.word	0x000003a0
        /*01f8*/ 	.word	0x000000ff
        /*01fc*/ 	.word	0x00000060
        /*0200*/ 	.short	0x0100
        /*0202*/ 	.byte	0x04
	.zero		1


	//   ....[13]....
        /*0204*/ 	.word	0x000003b0
        /*0208*/ 	.word	0x000000ff
        /*020c*/ 	.word	0x00000068
        /*0210*/ 	.short	0x0100
        /*0212*/ 	.byte	0x04
	.zero		1


	//   ....[14]....
        /*0214*/ 	.word	0x00000530
        /*0218*/ 	.word	0x000000ff
        /*021c*/ 	.word	0x00000070
        /*0220*/ 	.short	0x0100
        /*0222*/ 	.byte	0x04
	.zero		1


	//   ....[15]....
        /*0224*/ 	.word	0x00000540
        /*0228*/ 	.word	0x000000ff
        /*022c*/ 	.word	0x00000078
        /*0230*/ 	.short	0x0100
        /*0232*/ 	.byte	0x04
	.zero		1


	//   ....[16]....
        /*0234*/ 	.word	0x00000550
        /*0238*/ 	.word	0x000000ff
        /*023c*/ 	.word	0x00000080
        /*0240*/ 	.short	0x0100
        /*0242*/ 	.byte	0x04
	.zero		1


	//   ....[17]....
        /*0244*/ 	.word	0x00000560
        /*0248*/ 	.word	0x000000ff
        /*024c*/ 	.word	0x00000088
        /*0250*/ 	.short	0x0100
        /*0252*/ 	.byte	0x04
	.zero		1


	//   ....[18]....
        /*0254*/ 	.word	0x000006b0
        /*0258*/ 	.word	0x000000ff
        /*025c*/ 	.word	0x00000090
        /*0260*/ 	.short	0x0100
        /*0262*/ 	.byte	0x06
	.zero		1


	//   ....[19]....
        /*0264*/ 	.word	0x00000b50
        /*0268*/ 	.word	0x000000ff
        /*026c*/ 	.word	0x00000038
        /*0270*/ 	.short	0x010a
        /*0272*/ 	.byte	0x05
	.zero		1


	//   ....[20]....
        /*0274*/ 	.word	0x00000d10
        /*0278*/ 	.word	0x000000ff
        /*027c*/ 	.word	0x00000038
        /*0280*/ 	.short	0x010a
        /*0282*/ 	.byte	0x04
	.zero		1


	//   ....[21]....
        /*0284*/ 	.word	0x00000fc0
        /*0288*/ 	.word	0x000000ff
        /*028c*/ 	.word	0x00000038
        /*0290*/ 	.short	0x010a
        /*0292*/ 	.byte	0x0e
	.zero		1


	//   ....[22]....
        /*0294*/ 	.word	0x000013b0
        /*0298*/ 	.word	0x000000ff
        /*029c*/ 	.word	0x00000038
        /*02a0*/ 	.short	0x010a
        /*02a2*/ 	.byte	0x04
	.zero		1


	//   ....[23]....
        /*02a4*/ 	.word	0x000019d0
        /*02a8*/ 	.word	0x000000ff
        /*02ac*/ 	.word	0x00000000
        /*02b0*/ 	.short	0x010a
        /*02b2*/ 	.byte	0x05
	.zero		1


	//   ....[24]....
        /*02b4*/ 	.word	0x000019e0
        /*02b8*/ 	.word	0x000000ff
        /*02bc*/ 	.word	0x00000080
        /*02c0*/ 	.short	0x010a
        /*02c2*/ 	.byte	0x43
	.zero		1


	//   ....[25]....
        /*02c4*/ 	.word	0x00001c40
        /*02c8*/ 	.word	0x000000ff
        /*02cc*/ 	.word	0x00000000
        /*02d0*/ 	.short	0x010a
        /*02d2*/ 	.byte	0x05
	.zero		1


	//   ....[26]....
        /*02d4*/ 	.word	0x00001e70
        /*02d8*/ 	.word	0x000000ff
        /*02dc*/ 	.word	0x00000000
        /*02e0*/ 	.short	0x010a
        /*02e2*/ 	.byte	0x06
	.zero		1


	//   ....[27]....
        /*02e4*/ 	.word	0x00002030
        /*02e8*/ 	.word	0x00000002
        /*02ec*/ 	.word	0x00000080
        /*02f0*/ 	.short	0x010a
        /*02f2*/ 	.byte	0xff
	.zero		1


	//   ....[28]....
        /*02f4*/ 	.word	0x00002320
        /*02f8*/ 	.word	0x00000004
        /*02fc*/ 	.word	0x00000000
        /*0300*/ 	.short	0x010a
        /*0302*/ 	.byte	0xff
	.zero		1


	//   ....[29]....
        /*0304*/ 	.word	0x00002340
        /*0308*/ 	.word	0x00000004
        /*030c*/ 	.word	0x00000000
        /*0310*/ 	.short	0x010a
        /*0312*/ 	.byte	0xff
	.zero		1


	//   ....[30]....
        /*0314*/ 	.word	0x00002520
        /*0318*/ 	.word	0x00000004
        /*031c*/ 	.word	0x00000000
        /*0320*/ 	.short	0x010a
        /*0322*/ 	.byte	0xff
	.zero		1


	//   ....[31]....
        /*0324*/ 	.word	0x00002540
        /*0328*/ 	.word	0x00000004
        /*032c*/ 	.word	0x00000000
        /*0330*/ 	.short	0x010a
        /*0332*/ 	.byte	0xff
	.zero		1


	//   ....[32]....
        /*0334*/ 	.word	0x00002630
        /*0338*/ 	.word	0x00000004
        /*033c*/ 	.word	0x00000000
        /*0340*/ 	.short	0x0101
        /*0342*/ 	.byte	0xff
	.zero		1


	//   ....[33]....
        /*0344*/ 	.word	0x00002cf0
        /*0348*/ 	.word	0x00000028
        /*034c*/ 	.word	0x00000070
        /*0350*/ 	.short	0x010a
        /*0352*/ 	.byte	0xff
	.zero		1


	//   ....[34]....
        /*0354*/ 	.word	0x00004370
        /*0358*/ 	.word	0x00000007
        /*035c*/ 	.word	0x00000000
        /*0360*/ 	.short	0x0101
        /*0362*/ 	.byte	0xff
	.zero		1


	//   ....[35]....
        /*0364*/ 	.word	0x000044b0
        /*0368*/ 	.word	0x00000005
        /*036c*/ 	.word	0x00000000
        /*0370*/ 	.short	0x0101
        /*0372*/ 	.byte	0xff
	.zero		1


	//   ....[36]....
        /*0374*/ 	.word	0x000044c0
        /*0378*/ 	.word	0x00000000
        /*037c*/ 	.word	0x00000090
        /*0380*/ 	.short	0x010a
        /*0382*/ 	.byte	0xff
	.zero		1


	//   ....[37]....
        /*0384*/ 	.word	0x00004790
        /*0388*/ 	.word	0x00000002
        /*038c*/ 	.word	0x00000038
        /*0390*/ 	.short	0x010a
        /*0392*/ 	.byte	0xff
	.zero		1


	//   ....[38]....
        /*0394*/ 	.word	0x00004810
        /*0398*/ 	.word	0x00000002
        /*039c*/ 	.word	0x00000038
        /*03a0*/ 	.short	0x010a
        /*03a2*/ 	.byte	0xff
	.zero		1


	//   ....[39]....
        /*03a4*/ 	.word	0x00004890
        /*03a8*/ 	.word	0x00000002
        /*03ac*/ 	.word	0x00000080
        /*03b0*/ 	.short	0x010a
        /*03b2*/ 	.byte	0xff
	.zero		1


	//   ....[40]....
        /*03b4*/ 	.word	0x00004910
        /*03b8*/ 	.word	0x00000002
        /*03bc*/ 	.word	0x00000000
        /*03c0*/ 	.short	0x010a
        /*03c2*/ 	.byte	0xff
	.zero		1


	//   ....[41]....
        /*03c4*/ 	.word	0x00004970
        /*03c8*/ 	.word	0x00000002
        /*03cc*/ 	.word	0x00000080
        /*03d0*/ 	.short	0x010a
        /*03d2*/ 	.byte	0xff
	.zero		1


	//   ....[42]....
        /*03d4*/ 	.word	0x000049d0
        /*03d8*/ 	.word	0x00000004
        /*03dc*/ 	.word	0x00000000
        /*03e0*/ 	.short	0x010a
        /*03e2*/ 	.byte	0xff
	.zero		1


	//   ....[43]....
        /*03e4*/ 	.word	0x00004a30
        /*03e8*/ 	.word	0x00000004
        /*03ec*/ 	.word	0x00000000
        /*03f0*/ 	.short	0x010a
        /*03f2*/ 	.byte	0xff
	.zero		1


	//   ....[44]....
        /*03f4*/ 	.word	0x00004a90
        /*03f8*/ 	.word	0x00000028
        /*03fc*/ 	.word	0x00000070
        /*0400*/ 	.short	0x010a
        /*0402*/ 	.byte	0xff
	.zero		1


	//   ....[45]....
        /*0404*/ 	.word	0x00004ae0
        /*0408*/ 	.word	0x00000000
        /*040c*/ 	.word	0x00000090
        /*0410*/ 	.short	0x010a
        /*0412*/ 	.byte	0xff
	.zero		1


	//----- nvinfo : EIATTR_NUM_MBARRIERS
	.align		4
.L_50:
        /*0414*/ 	.byte	0x03, 0x38
        /*0416*/ 	.short	0x0013


	//----- nvinfo : EIATTR_EXIT_INSTR_OFFSETS
	.align		4
        /*0418*/ 	.byte	0x04, 0x1c
        /*041a*/ 	.short	(.L_52 - .L_51)


	//   ....[0]....
.L_51:
        /*041c*/ 	.word	0x00002060


	//   ....[1]....
        /*0420*/ 	.word	0x00004750


	//----- nvinfo : EIATTR_REQNTID
	.align		4
.L_52:
        /*0424*/ 	.byte	0x04, 0x10
        /*0426*/ 	.short	(.L_54 - .L_53)
.L_53:
        /*0428*/ 	.word	0x000000c0
        /*042c*/ 	.word	0x00000001
        /*0430*/ 	.word	0x00000001


	//----- nvinfo : EIATTR_CRS_STACK_SIZE
	.align		4
.L_54:
        /*0434*/ 	.byte	0x04, 0x1e
        /*0436*/ 	.short	(.L_56 - .L_55)
.L_55:
        /*0438*/ 	.word	0x00000000


	//----- nvinfo : EIATTR_CBANK_PARAM_SIZE
	.align		4
.L_56:
        /*043c*/ 	.byte	0x03, 0x19
        /*043e*/ 	.short	0x02ec


	//----- nvinfo : EIATTR_PARAM_CBANK
	.align		4
        /*0440*/ 	.byte	0x04, 0x0a
        /*0442*/ 	.short	(.L_58 - .L_57)
	.align		4
.L_57:
        /*0444*/ 	.word	index@(.nv.constant0.kernel_cutlass_kernel_cudnngemm_amaxdense_blockscaled_gemm_persistent_amaxSm100BlockScaledPersistentDenseGemmKernel_object_at__TiledMMA_ThrLayoutVMNK21111000_PermutationMNK____MMAAtom_Thr_0)
        /*0448*/ 	.short	0x0380
        /*044a*/ 	.short	0x02ec


	//----- nvinfo : EIATTR_SW_WAR
	.align		4
.L_58:
        /*044c*/ 	.byte	0x04, 0x36
        /*044e*/ 	.short	(.L_60 - .L_59)
.L_59:
        /*0450*/ 	.word	0x00000008
.L_60:


//--------------------- .nv.compat                --------------------------
	.section	.nv.compat,"",@"SHT_CUDA_COMPAT_INFO"
	.align	4
        /*0000*/ 	.byte	0x02, 0x02, 0x02, 0x00, 0x02, 0x05, 0x05, 0x00, 0x02, 0x03, 0x01, 0x00, 0x02, 0x06, 0x01, 0x00


//--------------------- .nv.callgraph             --------------------------
	.section	.nv.callgraph,"",@"SHT_CUDA_CALLGRAPH"
	.align	4
	.sectionentsize	8
	.align		4
        /*0000*/ 	.word	0x00000000
	.align		4
        /*0004*/ 	.word	0xffffffff
	.align		4
        /*0008*/ 	.word	0x00000000
	.align		4
        /*000c*/ 	.word	0xfffffffe
	.align		4
        /*0010*/ 	.word	0x00000000
	.align		4
        /*0014*/ 	.word	0xfffffffd
	.align		4
        /*0018*/ 	.word	0x00000000
	.align		4
        /*001c*/ 	.word	0xfffffffc


//--------------------- .text.kernel_cutlass_kernel_cudnngemm_amaxdense_blockscaled_gemm_persistent_amaxSm100BlockScaledPersistentDenseGemmKernel_object_at__TiledMMA_ThrLayoutVMNK21111000_PermutationMNK____MMAAtom_Thr_0 --------------------------
	.section	.text.kernel_cutlass_kernel_cudnngemm_amaxdense_blockscaled_gemm_persistent_amaxSm100BlockScaledPersistentDenseGemmKernel_object_at__TiledMMA_ThrLayoutVMNK21111000_PermutationMNK____MMAAtom_Thr_0,"ax",@progbits
	.align	128
        .global         kernel_cutlass_kernel_cudnngemm_amaxdense_blockscaled_gemm_persistent_amaxSm100BlockScaledPersistentDenseGemmKernel_object_at__TiledMMA_ThrLayoutVMNK21111000_PermutationMNK____MMAAtom_Thr_0
        .type           kernel_cutlass_kernel_cudnngemm_amaxdense_blockscaled_gemm_persistent_amaxSm100BlockScaledPersistentDenseGemmKernel_object_at__TiledMMA_ThrLayoutVMNK21111000_PermutationMNK____MMAAtom_Thr_0,@function
        .size           kernel_cutlass_kernel_cudnngemm_amaxdense_blockscaled_gemm_persistent_amaxSm100BlockScaledPersistentDenseGemmKernel_object_at__TiledMMA_ThrLayoutVMNK21111000_PermutationMNK____MMAAtom_Thr_0,(.L_x_78 - kernel_cutlass_kernel_cudnngemm_amaxdense_blockscaled_gemm_persistent_amaxSm100BlockScaledPersistentDenseGemmKernel_object_at__TiledMMA_ThrLayoutVMNK21111000_PermutationMNK____MMAAtom_Thr_0)
        .other          kernel_cutlass_kernel_cudnngemm_amaxdense_blockscaled_gemm_persistent_amaxSm100BlockScaledPersistentDenseGemmKernel_object_at__TiledMMA_ThrLayoutVMNK21111000_PermutationMNK____MMAAtom_Thr_0,@"STO_CUDA_ENTRY STV_DEFAULT"
kernel_cutlass_kernel_cudnngemm_amaxdense_blockscaled_gemm_persistent_amaxSm100BlockScaledPersistentDenseGemmKernel_object_at__TiledMMA_ThrLayoutVMNK21111000_PermutationMNK____MMAAtom_Thr_0:
.text.kernel_cutlass_kernel_cudnngemm_amaxdense_blockscaled_gemm_persistent_amaxSm100BlockScaledPersistentDenseGemmKernel_object_at__TiledMMA_ThrLayoutVMNK21111000_PermutationMNK____MMAAtom_Thr_0:
[----:B------:R-:W1:Y:S01]  /*0000*/  LDC R1, c[0x0][0x37c] ;  /* 0x0000df00ff017b82 */ /* 0x000e620000000800 */
[----:B------:R-:W2:Y:S07]  /*0010*/  S2R R0, SR_TID.X ;  /* 0x0000000000007919 */ /* 0x000eae0000002100 */
[----:B------:R-:W3:Y:S01]  /*0020*/  S2UR UR42, SR_CgaCtaId ;  /* 0x00000000002a79c3 */ /* 0x000ee20000008800 */
[----:B------:R-:W4:Y:S01]  /*0030*/  LDCU.U8 UR5, c[0x0][0x382] ;  /* 0x00007040ff0577ac */ /* 0x000f220008000000 */
[----:B------:R-:W5:Y:S06]  /*0040*/  LDCU.U8 UR4, c[0x0][0x381] ;  /* 0x00007020ff0477ac */ /* 0x000f6c0008000000 */
[----:B------:R-:W2:Y:S01]  /*0050*/  S2UR UR69, SR_CTAID.X ;  /* 0x00000000004579c3 */ /* 0x000ea20000002500 */
[----:B------:R-:W2:Y:S01]  /*0060*/  LDCU UR6, c[0x0][0x36c] ;  /* 0x00006d80ff0677ac */ /* 0x000ea20008000800 */
[----:B----4-:R-:W-:-:S04]  /*0070*/  ULOP3.LUT UR5, UR5, 0x1, URZ, 0xc0, !UPT ;  /* 0x0000000105057892 */ /* 0x010fc8000f8ec0ff */
[----:B------:R-:W-:Y:S02]  /*0080*/  UISETP.NE.U32.AND UP6, UPT, UR5, 0x1, UPT ;  /* 0x000000010500788c */ /* 0x000fe4000bfc5070 */
[----:B---3--:R-:W-:Y:S02]  /*0090*/  ULEA.HI UR7, UR42, UR42, URZ, 0x1 ;  /* 0x0000002a2a077291 */ /* 0x008fe4000f8f08ff */
[----:B-----5:R-:W-:Y:S02]  /*00a0*/  ULOP3.LUT UR4, UR4, 0x1, URZ, 0xc0, !UPT ;  /* 0x0000000104047892 */ /* 0x020fe4000f8ec0ff */
[----:B------:R-:W-:Y:S01]  /*00b0*/  ULOP3.LUT UR5, UR7, 0xfffffffe, URZ, 0xc0, !UPT ;  /* 0xfffffffe07057892 */ /* 0x000fe2000f8ec0ff */
[----:B--2---:R-:W-:Y:S01]  /*00c0*/  SHF.R.U32.HI R7, RZ, 0x5, R0 ;  /* 0x00000005ff077819 */ /* 0x004fe20000011600 */
[----:B------:R-:W-:Y:S01]  /*00d0*/  ULOP3.LUT UR69, UR69, 0x1, URZ, 0xc0, !UPT ;  /* 0x0000000145457892 */ /* 0x000fe2000f8ec0ff */
[----:B------:R-:W-:Y:S01]  /*00e0*/  IMAD.U32 R67, RZ, RZ, UR7 ;  /* 0x00000007ff437e24 */ /* 0x000fe2000f8e00ff */
[----:B------:R-:W-:Y:S01]  /*00f0*/  UISETP.EQ.U32.AND UP4, UPT, UR6, 0x1, UPT ;  /* 0x000000010600788c */ /* 0x000fe2000bf82070 */
[C---:B------:R-:W-:Y:S01]  /*0100*/  ISETP.NE.AND P1, PT, R7.reuse, 0x5, PT ;  /* 0x000000050700780c */ /* 0x040fe20003f25270 */
[----:B------:R-:W-:Y:S01]  /*0110*/  UISETP.NE.U32.AND UP5, UPT, UR4, 0x1, UPT ;  /* 0x000000010400788c */ /* 0x000fe2000bfa5070 */
[----:B------:R-:W-:Y:S01]  /*0120*/  IMAD.U32 R66, RZ, RZ, UR5 ;  /* 0x00000005ff427e24 */ /* 0x000fe2000f8e00ff */
[----:B------:R-:W-:-:S10]  /*0130*/  ISETP.NE.AND P0, PT, R7, RZ, PT ;  /* 0x000000ff0700720c */ /* 0x000fd40003f05270 */
[----:B-1----:R-:W-:Y:S05]  /*0140*/  @P1 BRA `(.L_x_0) ;  /* 0x0000000000441947 */ /* 0x002fea0003800000 */
[----:B------:R-:W1:Y:S02]  /*0150*/  LDCU.64 UR4, c[0x0][0x348] ;  /* 0x00006900ff0477ac */ /* 0x000e640008000a00 */
[----:B-1----:R-:W-:Y:S02]  /*0160*/  UIADD3 UR12, UP0, UPT, UR4, 0x40, URZ ;  /* 0x00000040040c7890 */ /* 0x002fe4000ff1e0ff */
[----:B------:R-:W-:Y:S02]  /*0170*/  UIADD3 UR10, UP3, UPT, UR4, 0xc0, URZ ;  /* 0x000000c0040a7890 */ /* 0x000fe4000ff7e0ff */
[----:B------:R-:W-:Y:S02]  /*0180*/  UIADD3 UR8, UP2, UPT, UR4, 0x140, URZ ;  /* 0x0000014004087890 */ /* 0x000fe4000ff5e0ff */
[----:B------:R-:W-:Y:S02]  /*0190*/  UIADD3 UR6, UP1, UPT, UR4, 0x1c0, URZ ;  /* 0x000001c004067890 */ /* 0x000fe4000ff3e0ff */
[----:B------:R-:W-:-:S02]  /*01a0*/  UIADD3.X UR13, UPT, UPT, URZ, UR5, URZ, UP0, !UPT ;  /* 0x00000005ff0d7290 */ /* 0x000fc400087fe4ff */
[----:B------:R-:W-:Y:S02]  /*01b0*/  UIADD3 UR4, UP0, UPT, UR4, 0x240, URZ ;  /* 0x0000024004047890 */ /* 0x000fe4000ff1e0ff */
[----:B------:R-:W-:Y:S02]  /*01c0*/  UIADD3.X UR11, UPT, UPT, URZ, UR5, URZ, UP3, !UPT ;  /* 0x00000005ff0b7290 */ /* 0x000fe40009ffe4ff */
[----:B------:R-:W-:Y:S02]  /*01d0*/  UIADD3.X UR9, UPT, UPT, URZ, UR5, URZ, UP2, !UPT ;  /* 0x00000005ff097290 */ /* 0x000fe400097fe4ff */
[----:B------:R-:W-:Y:S01]  /*01e0*/  UIADD3.X UR7, UPT, UPT, URZ, UR5, URZ, UP1, !UPT ;  /* 0x00000005ff077290 */ /* 0x000fe20008ffe4ff */
[----:B------:R1:W-:Y:S01]  /*01f0*/  UTMACCTL.PF [UR12] ;  /* 0x000000000c0079b9 */ /* 0x0003e20008040000 */
[----:B------:R-:W-:-:S03]  /*0200*/  UIADD3.X UR5, UPT, UPT, URZ, UR5, URZ, UP0, !UPT ;  /* 0x00000005ff057290 */ /* 0x000fc600087fe4ff */
[----:B------:R1:W-:Y:S02]  /*0210*/  UTMACCTL.PF [UR10] ;  /* 0x000000000a0079b9 */ /* 0x0003e40008040000 */
[----:B------:R1:W-:Y:S02]  /*0220*/  UTMACCTL.PF [UR8] ;  /* 0x00000000080079b9 */ /* 0x0003e40008040000 */
[----:B------:R1:W-:Y:S02]  /*0230*/  UTMACCTL.PF [UR6] ;  /* 0x00000000060079b9 */ /* 0x0003e40008040000 */
[----:B------:R1:W-:Y:S02]  /*0240*/  UTMACCTL.PF [UR4] ;  /* 0x00000000040079b9 */ /* 0x0003e40008040000 */
[----:B-1----:R-:W-:Y:S01]  /*0250*/  NOP ;  /* 0x0000000000007918 */ /* 0x002fe20000000000 */
.L_x_0:
[----:B------:R-:W-:Y:S05]  /*0260*/  @P0 BRA `(.L_x_1) ;  /* 0x0000000000580947 */ /* 0x000fea0003800000 */
[----:B------:R-:W-:Y:S01]  /*0270*/  UMOV UR4, 0x400 ;  /* 0x0000040000047882 */ /* 0x000fe20000000000 */
[----:B------:R-:W-:Y:S01]  /*0280*/  UMOV UR6, 0x1 ;  /* 0x0000000100067882 */ /* 0x000fe20000000000 */
[----:B------:R-:W-:Y:S02]  /*0290*/  ULEA UR4, UR42, UR4, 0x18 ;  /* 0x000000042a047291 */ /* 0x000fe4000f8ec0ff */
[----:B------:R-:W-:-:S04]  /*02a0*/  UIADD3 UR6, UPT, UPT, -UR6, 0x100000, URZ ;  /* 0x0010000006067890 */ /* 0x000fc8000fffe1ff */
[----:B------:R-:W-:Y:S02]  /*02b0*/  USHF.L.U32 UR7, UR6, 0xb, URZ ;  /* 0x0000000b06077899 */ /* 0x000fe400080006ff */
[----:B------:R-:W-:Y:S01]  /*02c0*/  USHF.L.U32 UR6, UR6, 0x1, URZ ;  /* 0x0000000106067899 */ /* 0x000fe200080006ff */
[----:B------:R-:W1:Y:S11]  /*02d0*/  FENCE.VIEW.ASYNC.S ;  /* 0x00000000000073c6 */ /* 0x000e760000000000 */
[----:B-1----:R1:W2:Y:S01]  /*02e0*/  SYNCS.EXCH.64 URZ, [UR4], UR6 ;  /* 0x0000000604ff75b2 */ /* 0x0022a20008000100 */
[----:B------:R1:W3:Y:S01]  /*02f0*/  SYNCS.EXCH.64 URZ, [UR4+0x8], UR6 ;  /* 0x0000080604ff75b2 */ /* 0x0002e20008000100 */
[----:B------:R1:W4:Y:S01]  /*0300*/  SYNCS.EXCH.64 URZ, [UR4+0x10], UR6 ;  /* 0x0000100604ff75b2 */ /* 0x0003220008000100 */
[----:B------:R1:W5:Y:S01]  /*0310*/  SYNCS.EXCH.64 URZ, [UR4+0x18], UR6 ;  /* 0x0000180604ff75b2 */ /* 0x0003620008000100 */
[----:B------:R1:W1:Y:S01]  /*0320*/  SYNCS.EXCH.64 URZ, [UR4+0x20], UR6 ;  /* 0x0000200604ff75b2 */ /* 0x0002620008000100 */
        /* <DEDUP_REMOVED lines=9> */
[----:B------:R-:W-:Y:S01]  /*03c0*/  NOP ;  /* 0x0000000000007918 */ /* 0x000fe20000000000 */
.L_x_1:
[----:B------:R-:W-:Y:S01]  /*03d0*/  NOP ;  /* 0x0000000000007918 */ /* 0x000fe20000000000 */
[----:B------:R-:W-:Y:S05]  /*03e0*/  BRA.U !UP4, `(.L_x_2) ;  /* 0x000000010c087547 */ /* 0x000fea000b800000 */
[----:B-12345:R-:W-:Y:S01]  /*03f0*/  UCGABAR_ARV ;  /* 0x00000000000079c7 */ /* 0x03efe20008000000 */
[----:B------:R-:W-:Y:S05]  /*0400*/  BRA `(.L_x_3) ;  /* 0x0000000000047947 */ /* 0x000fea0003800000 */
.L_x_2:
[----:B-12345:R-:W-:Y:S01]  /*0410*/  NOP ;  /* 0x0000000000007918 */ /* 0x03efe20000000000 */
.L_x_3:
[----:B------:R-:W-:Y:S05]  /*0420*/  BRA.U !UP4, `(.L_x_4) ;  /* 0x000000010c0c7547 */ /* 0x000fea000b800000 */
[----:B------:R-:W-:Y:S01]  /*0430*/  UCGABAR_WAIT ;  /* 0x0000000000007dc7 */ /* 0x000fe20008000000 */
[----:B------:R-:W-:Y:S01]  /*0440*/  CCTL.IVALL ;  /* 0x00000000ff00798f */ /* 0x000fe20002000000 */
[----:B------:R-:W-:Y:S05]  /*0450*/  BRA `(.L_x_5) ;  /* 0x0000000000047947 */ /* 0x000fea0003800000 */
.L_x_4:
[----:B------:R-:W-:Y:S06]  /*0460*/  BAR.SYNC.DEFER_BLOCKING 0x0 ;  /* 0x0000000000007b1d */ /* 0x000fec0000010000 */
.L_x_5:
[----:B------:R-:W-:Y:S05]  /*0470*/  @P0 BRA `(.L_x_6) ;  /* 0x0000000000400947 */ /* 0x000fea0003800000 */
[----:B------:R-:W-:Y:S01]  /*0480*/  UMOV UR4, 0x400 ;  /* 0x0000040000047882 */ /* 0x000fe20000000000 */
[----:B------:R-:W-:Y:S01]  /*0490*/  UMOV UR6, 0x1 ;  /* 0x0000000100067882 */ /* 0x000fe20000000000 */
[----:B------:R-:W-:Y:S01]  /*04a0*/  UMOV UR8, 0x8 ;  /* 0x0000000800087882 */ /* 0x000fe20000000000 */
[----:B------:R-:W-:Y:S02]  /*04b0*/  ULEA UR4, UR42, UR4, 0x18 ;  /* 0x000000042a047291 */ /* 0x000fe4000f8ec0ff */
[----:B------:R-:W-:-:S04]  /*04c0*/  UIADD3 UR6, UPT, UPT, -UR6, 0x100000, URZ ;  /* 0x0010000006067890 */ /* 0x000fc8000fffe1ff */
[----:B------:R-:W-:Y:S02]  /*04d0*/  USHF.L.U32 UR7, UR6, 0xb, URZ ;  /* 0x0000000b06077899 */ /* 0x000fe400080006ff */
[----:B------:R-:W-:Y:S02]  /*04e0*/  USHF.L.U32 UR6, UR6, 0x1, URZ ;  /* 0x0000000106067899 */ /* 0x000fe400080006ff */
[----:B------:R-:W-:-:S04]  /*04f0*/  UIADD3 UR8, UPT, UPT, -UR8, 0x100000, URZ ;  /* 0x0010000008087890 */ /* 0x000fc8000fffe1ff */
[----:B------:R-:W-:Y:S02]  /*0500*/  USHF.L.U32 UR9, UR8, 0xb, URZ ;  /* 0x0000000b08097899 */ /* 0x000fe400080006ff */
[----:B------:R-:W-:Y:S01]  /*0510*/  USHF.L.U32 UR8, UR8, 0x1, URZ ;  /* 0x0000000108087899 */ /* 0x000fe200080006ff */
[----:B------:R-:W1:Y:S03]  /*0520*/  FENCE.VIEW.ASYNC.S ;  /* 0x00000000000073c6 */ /* 0x000e660000000000 */
[----:B-1----:R1:W2:Y:S01]  /*0530*/  SYNCS.EXCH.64 URZ, [UR4+0x70], UR6 ;  /* 0x0000700604ff75b2 */ /* 0x0022a20008000100 */
[----:B------:R1:W3:Y:S07]  /*0540*/  SYNCS.EXCH.64 URZ, [UR4+0x78], UR6 ;  /* 0x0000780604ff75b2 */ /* 0x0002ee0008000100 */
[----:B------:R1:W4:Y:S01]  /*0550*/  SYNCS.EXCH.64 URZ, [UR4+0x80], UR8 ;  /* 0x0000800804ff75b2 */ /* 0x0003220008000100 */
[----:B------:R1:W5:Y:S01]  /*0560*/  SYNCS.EXCH.64 URZ, [UR4+0x88], UR8 ;  /* 0x0000880804ff75b2 */ /* 0x0003620008000100 */
[----:B------:R-:W-:Y:S01]  /*0570*/  NOP ;  /* 0x0000000000007918 */ /* 0x000fe20000000000 */
.L_x_6:
[----:B------:R-:W-:Y:S01]  /*0580*/  NOP ;  /* 0x0000000000007918 */ /* 0x000fe20000000000 */
[----:B------:R-:W-:Y:S05]  /*0590*/  BRA.U !UP4, `(.L_x_7) ;  /* 0x000000010c087547 */ /* 0x000fea000b800000 */
[----:B--2345:R-:W-:Y:S01]  /*05a0*/  UCGABAR_ARV ;  /* 0x00000000000079c7 */ /* 0x03cfe20008000000 */
[----:B------:R-:W-:Y:S05]  /*05b0*/  BRA `(.L_x_8) ;  /* 0x0000000000047947 */ /* 0x000fea0003800000 */
.L_x_7:
[----:B--2345:R-:W-:Y:S01]  /*05c0*/  NOP ;  /* 0x0000000000007918 */ /* 0x03cfe20000000000 */
.L_x_8:
[----:B------:R-:W-:Y:S05]  /*05d0*/  BRA.U !UP4, `(.L_x_9) ;  /* 0x000000010c0c7547 */ /* 0x000fea000b800000 */
[----:B------:R-:W-:Y:S01]  /*05e0*/  UCGABAR_WAIT ;  /* 0x0000000000007dc7 */ /* 0x000fe20008000000 */
[----:B------:R-:W-:Y:S01]  /*05f0*/  CCTL.IVALL ;  /* 0x00000000ff00798f */ /* 0x000fe20002000000 */
[----:B------:R-:W-:Y:S05]  /*0600*/  BRA `(.L_x_10) ;  /* 0x0000000000047947 */ /* 0x000fea0003800000 */
.L_x_9:
[----:B------:R-:W-:Y:S06]  /*0610*/  BAR.SYNC.DEFER_BLOCKING 0x0 ;  /* 0x0000000000007b1d */ /* 0x000fec0000010000 */
.L_x_10:
[----:B------:R-:W-:Y:S05]  /*0620*/  @P1 BRA `(.L_x_11) ;  /* 0x0000000000281947 */ /* 0x000fea0003800000 */
[----:B-1----:R-:W-:Y:S01]  /*0630*/  UMOV UR6, 0x400 ;  /* 0x0000040000067882 */ /* 0x002fe20000000000 */
[----:B------:R-:W-:Y:S01]  /*0640*/  UMOV UR4, 0x20 ;  /* 0x0000002000047882 */ /* 0x000fe20000000000 */
[----:B------:R-:W-:Y:S02]  /*0650*/  ULEA UR6, UR42, UR6, 0x18 ;  /* 0x000000062a067291 */ /* 0x000fe4000f8ec0ff */
[----:B------:R-:W-:-:S04]  /*0660*/  UIADD3 UR4, UPT, UPT, -UR4, 0x100000, URZ ;  /* 0x0010000004047890 */ /* 0x000fc8000fffe1ff */
[----:B------:R-:W-:Y:S02]  /*0670*/  USHF.L.U32 UR5, UR4, 0xb, URZ ;  /* 0x0000000b04057899 */ /* 0x000fe400080006ff */
[----:B------:R-:W-:Y:S01]  /*0680*/  USHF.L.U32 UR4, UR4, 0x1, URZ ;  /* 0x0000000104047899 */ /* 0x000fe200080006ff */
[----:B------:R-:W-:Y:S01]  /*0690*/  ELECT P0, URZ, PT ;  /* 0x0000000000ff782f */ /* 0x000fe20003800000 */
[----:B------:R-:W1:Y:S10]  /*06a0*/  FENCE.VIEW.ASYNC.S ;  /* 0x00000000000073c6 */ /* 0x000e740000000000 */
[----:B-1----:R2:W3:Y:S02]  /*06b0*/  SYNCS.EXCH.64 URZ, [UR6+0x90], UR4 ;  /* 0x0000900406ff75b2 */ /* 0x0024e40008000100 */
[----:B--2---:R-:W-:Y:S01]  /*06c0*/  NOP ;  /* 0x0000000000007918 */ /* 0x004fe20000000000 */
.L_x_11:
[----:B------:R-:W-:Y:S01]  /*06d0*/  NOP ;  /* 0x0000000000007918 */ /* 0x000fe20000000000 */
[----:B------:R-:W-:Y:S05]  /*06e0*/  BRA.U !UP4, `(.L_x_12) ;  /* 0x000000010c087547 */ /* 0x000fea000b800000 */
[----:B---3--:R-:W-:Y:S01]  /*06f0*/  UCGABAR_ARV ;  /* 0x00000000000079c7 */ /* 0x008fe20008000000 */
[----:B------:R-:W-:Y:S05]  /*0700*/  BRA `(.L_x_13) ;  /* 0x0000000000047947 */ /* 0x000fea0003800000 */
.L_x_12:
[----:B---3--:R-:W-:Y:S01]  /*0710*/  NOP ;  /* 0x0000000000007918 */ /* 0x008fe20000000000 */
.L_x_13:
[----:B------:R-:W-:Y:S01]  /*0720*/  USHF.L.U32 UR71, UR69, 0x7, URZ ;  /* 0x0000000745477899 */ /* 0x000fe200080006ff */
[----:B------:R-:W-:Y:S05]  /*0730*/  BRA.U !UP4, `(.L_x_14) ;  /* 0x000000010c0c7547 */ /* 0x000fea000b800000 */
[----:B------:R-:W-:Y:S01]  /*0740*/  UCGABAR_WAIT ;  /* 0x0000000000007dc7 */ /* 0x000fe20008000000 */
[----:B------:R-:W-:Y:S01]  /*0750*/  CCTL.IVALL ;  /* 0x00000000ff00798f */ /* 0x000fe20002000000 */
[----:B------:R-:W-:Y:S05]  /*0760*/  BRA `(.L_x_15) ;  /* 0x0000000000047947 */ /* 0x000fea0003800000 */
.L_x_14:
[----:B------:R-:W-:Y:S06]  /*0770*/  BAR.SYNC.DEFER_BLOCKING 0x0 ;  /* 0x0000000000007b1d */ /* 0x000fec0000010000 */
.L_x_15:
[----:B-1----:R-:W-:Y:S01]  /*0780*/  R2UR UR4, R66 ;  /* 0x00000000420472ca */ /* 0x002fe200000e0000 */
[----:B------:R-:W1:Y:S01]  /*0790*/  LDCU.U8 UR77, c[0x0][0x650] ;  /* 0x0000ca00ff4d77ac */ /* 0x000e620008000000 */
[----:B------:R-:W2:Y:S01]  /*07a0*/  LDCU.U8 UR76, c[0x0][0x651] ;  /* 0x0000ca20ff4c77ac */ /* 0x000ea20008000000 */
[----:B------:R-:W3:Y:S01]  /*07b0*/  LDCU.U8 UR75, c[0x0][0x65c] ;  /* 0x0000cb80ff4b77ac */ /* 0x000ee20008000000 */
[----:B------:R-:W4:Y:S01]  /*07c0*/  LDCU.U8 UR74, c[0x0][0x65d] ;  /* 0x0000cba0ff4a77ac */ /* 0x000f220008000000 */
[----:B------:R-:W5:Y:S01]  /*07d0*/  LDCU.U8 UR73, c[0x0][0x668] ;  /* 0x0000cd00ff4977ac */ /* 0x000f620008000000 */
[----:B------:R-:W1:Y:S07]  /*07e0*/  LDCU.U8 UR72, c[0x0][0x669] ;  /* 0x0000cd20ff4877ac */ /* 0x000e6e0008000000 */
[----:B------:R-:W-:Y:S01]  /*07f0*/  UIADD3 UR65, UPT, UPT, -UR4, UR42, URZ ;  /* 0x0000002a04417290 */ /* 0x000fe2000fffe1ff */
[----:B------:R-:W-:Y:S05]  /*0800*/  @P1 BRA `(.L_x_16) ;  /* 0x0000000c00001947 */ /* 0x000fea0003800000 */
[----:B------:R-:W5:Y:S01]  /*0810*/  S2UR UR21, SR_CTAID.Z ;  /* 0x00000000001579c3 */ /* 0x000f620000002700 */
[----:B------:R-:W-:Y:S01]  /*0820*/  UMOV UR13, 0x1 ;  /* 0x00000001000d7882 */ /* 0x000fe20000000000 */
[----:B------:R-:W-:Y:S01]  /*0830*/  UMOV UR6, URZ ;  /* 0x000000ff00067c82 */ /* 0x000fe20008000000 */
[----:B-----5:R-:W-:-:S09]  /*0840*/  UISETP.GT.U32.AND UP0, UPT, UR21, 0x1ff, UPT ;  /* 0x000001ff1500788c */ /* 0x020fd2000bf04070 */
[----:B------:R-:W-:Y:S05]  /*0850*/  BRA.U UP0, `(.L_x_17) ;  /* 0x0000000900587547 */ /* 0x000fea000b800000 */
[----:B------:R-:W5:Y:S01]  /*0860*/  LDCU.64 UR6, c[0x0][0x648] ;  /* 0x0000c900ff0677ac */ /* 0x000f620008000a00 */
[----:B------:R-:W4:Y:S01]  /*0870*/  S2UR UR11, SR_CgaCtaId ;  /* 0x00000000000b79c3 */ /* 0x000f220000008800 */
[----:B------:R-:W3:Y:S01]  /*0880*/  LDCU.64 UR16, c[0x0][0x660] ;  /* 0x0000cc00ff1077ac */ /* 0x000ee20008000a00 */
[----:B------:R-:W2:Y:S01]  /*0890*/  LDCU UR10, c[0x0][0x374] ;  /* 0x00006e80ff0a77ac */ /* 0x000ea20008000800 */
[----:B------:R-:W1:Y:S01]  /*08a0*/  LDCU UR13, c[0x0][0x654] ;  /* 0x0000ca80ff0d77ac */ /* 0x000e620008000800 */
[----:B------:R-:W-:Y:S02]  /*08b0*/  UIADD3 UR15, UPT, UPT, UR65, UR65, URZ ;  /* 0x00000041410f7290 */ /* 0x000fe4000fffe0ff */
[----:B-----5:R-:W-:Y:S01]  /*08c0*/  UIMAD.WIDE.U32 UR4, UR21, UR7, URZ ;  /* 0x00000007150472a5 */ /* 0x020fe2000f8e00ff */
[----:B------:R-:W5:Y:S03]  /*08d0*/  LDCU UR7, c[0x0][0x658] ;  /* 0x0000cb00ff0777ac */ /* 0x000f660008000800 */
[----:B------:R-:W-:Y:S01]  /*08e0*/  UIADD3 UR4, UPT, UPT, -UR5, UR21, URZ ;  /* 0x0000001505047290 */ /* 0x000fe2000fffe1ff */
[----:B------:R-:W1:Y:S03]  /*08f0*/  LDCU.64 UR40, c[0x0][0x348] ;  /* 0x00006900ff2877ac */ /* 0x000e660008000a00 */
[----:B-1----:R-:W-:-:S04]  /*0900*/  USHF.R.U32.HI UR4, URZ, UR77, UR4 ;  /* 0x0000004dff047299 */ /* 0x002fc80008011604 */
[----:B------:R-:W-:-:S04]  /*0910*/  UIADD3 UR4, UPT, UPT, UR5, UR4, URZ ;  /* 0x0000000405047290 */ /* 0x000fc8000fffe0ff */
[----:B--2---:R-:W-:-:S04]  /*0920*/  USHF.R.U32.HI UR4, URZ, UR76, UR4 ;  /* 0x0000004cff047299 */ /* 0x004fc80008011604 */
[----:B------:R-:W-:-:S04]  /*0930*/  UIADD3 UR4, UPT, UPT, -UR4, URZ, URZ ;  /* 0x000000ff04047290 */ /* 0x000fc8000fffe1ff */
[----:B------:R-:W-:Y:S01]  /*0940*/  UIMAD UR9, UR4, UR6, UR21 ;  /* 0x00000006040972a4 */ /* 0x000fe2000f8e0215 */
[----:B------:R-:W1:Y:S03]  /*0950*/  LDCU UR6, c[0x0][0x370] ;  /* 0x00006e00ff0677ac */ /* 0x000e660008000800 */
[----:B-----5:R-:W-:Y:S01]  /*0960*/  UIMAD.WIDE.U32 UR4, UR9, UR7, URZ ;  /* 0x00000007090472a5 */ /* 0x020fe2000f8e00ff */
[----:B------:R-:W2:Y:S02]  /*0970*/  LDCU UR8, c[0x0][0x378] ;  /* 0x00006f00ff0877ac */ /* 0x000ea40008000800 */
[----:B------:R-:W-:-:S04]  /*0980*/  UMOV UR7, 0x400 ;  /* 0x0000040000077882 */ /* 0x000fc80000000000 */
[----:B------:R-:W-:Y:S01]  /*0990*/  UMOV UR4, UR5 ;  /* 0x0000000500047c82 */ /* 0x000fe20008000000 */
[----:B----4-:R-:W-:Y:S02]  /*09a0*/  ULEA UR7, UR11, UR7, 0x18 ;  /* 0x000000070b077291 */ /* 0x010fe4000f8ec0ff */
[----:B------:R-:W-:-:S04]  /*09b0*/  UIADD3 UR12, UPT, UPT, UR9, -UR4, URZ ;  /* 0x80000004090c7290 */ /* 0x000fc8000fffe0ff */
[----:B---3--:R-:W-:Y:S02]  /*09c0*/  USHF.R.U32.HI UR12, URZ, UR75, UR12 ;  /* 0x0000004bff0c7299 */ /* 0x008fe4000801160c */
[----:B-1----:R-:W-:Y:S02]  /*09d0*/  UIMAD UR6, UR10, UR6, URZ ;  /* 0x000000060a0672a4 */ /* 0x002fe4000f8e02ff */
[----:B------:R-:W-:-:S04]  /*09e0*/  UIADD3 UR12, UPT, UPT, UR4, UR12, URZ ;  /* 0x0000000c040c7290 */ /* 0x000fc8000fffe0ff */
[----:B------:R-:W-:-:S04]  /*09f0*/  USHF.R.U32.HI UR12, URZ, UR74, UR12 ;  /* 0x0000004aff0c7299 */ /* 0x000fc8000801160c */
[----:B------:R-:W-:-:S07]  /*0a00*/  UIMAD.WIDE.U32 UR4, UR12, UR17, URZ ;  /* 0x000000110c0472a5 */ /* 0x000fce000f8e00ff */
[----:B------:R-:W-:Y:S02]  /*0a10*/  UMOV UR4, UR5 ;  /* 0x0000000500047c82 */ /* 0x000fe40008000000 */
[----:B------:R-:W-:-:S04]  /*0a20*/  UIADD3 UR5, UPT, UPT, UR12, -UR4, URZ ;  /* 0x800000040c057290 */ /* 0x000fc8000fffe0ff */
[----:B------:R-:W-:-:S04]  /*0a30*/  USHF.R.U32.HI UR5, URZ, UR73, UR5 ;  /* 0x00000049ff057299 */ /* 0x000fc80008011605 */
[----:B------:R-:W-:Y:S02]  /*0a40*/  UIADD3 UR5, UPT, UPT, UR4, UR5, URZ ;  /* 0x0000000504057290 */ /* 0x000fe4000fffe0ff */
[----:B--2---:R-:W-:Y:S02]  /*0a50*/  UIMAD UR4, UR6, UR8, URZ ;  /* 0x00000008060472a4 */ /* 0x004fe4000f8e02ff */
[----:B------:R-:W-:Y:S02]  /*0a60*/  USHF.R.U32.HI UR5, URZ, UR72, UR5 ;  /* 0x00000048ff057299 */ /* 0x000fe40008011605 */
[----:B------:R-:W-:Y:S02]  /*0a70*/  UIADD3 UR8, UPT, UPT, -UR12, URZ, URZ ;  /* 0x000000ff0c087290 */ /* 0x000fe4000fffe1ff */
[----:B------:R-:W-:Y:S02]  /*0a80*/  ULEA.HI UR4, UR4, UR4, URZ, 0x1 ;  /* 0x0000000404047291 */ /* 0x000fe4000f8f08ff */
[----:B------:R-:W-:-:S02]  /*0a90*/  UIADD3 UR5, UPT, UPT, -UR5, URZ, URZ ;  /* 0x000000ff05057290 */ /* 0x000fc4000fffe1ff */
[----:B------:R-:W-:Y:S02]  /*0aa0*/  UIMAD UR8, UR8, UR13, UR9 ;  /* 0x0000000d080872a4 */ /* 0x000fe4000f8e0209 */
[----:B------:R-:W-:Y:S02]  /*0ab0*/  USHF.R.S32.HI UR39, URZ, 0x1, UR4 ;  /* 0x00000001ff277899 */ /* 0x000fe40008011404 */
[----:B------:R-:W-:Y:S01]  /*0ac0*/  UIMAD UR12, UR5, UR16, UR12 ;  /* 0x00000010050c72a4 */ /* 0x000fe2000f8e020c */
[----:B------:R-:W-:Y:S01]  /*0ad0*/  UMOV UR6, URZ ;  /* 0x000000ff00067c82 */ /* 0x000fe20008000000 */
[----:B------:R-:W-:-:S10]  /*0ae0*/  UMOV UR13, 0x1 ;  /* 0x00000001000d7882 */ /* 0x000fd40000000000 */
.L_x_22:
[----:B------:R-:W-:Y:S02]  /*0af0*/  USHF.L.U32 UR4, UR13, 0x1f, URZ ;  /* 0x0000001f0d047899 */ /* 0x000fe400080006ff */
[----:B------:R-:W-:Y:S02]  /*0b00*/  ULEA UR5, UR6, UR7, 0x3 ;  /* 0x0000000706057291 */ /* 0x000fe4000f8e18ff */
[----:B------:R-:W-:Y:S02]  /*0b10*/  UIADD3 UR34, UP2, UPT, UR40, 0xc0, URZ ;  /* 0x000000c028227890 */ /* 0x000fe4000ff5e0ff */
[----:B------:R-:W-:Y:S01]  /*0b20*/  MOV R2, UR4 ;  /* 0x0000000400027c02 */ /* 0x000fe20008000f00 */
[----:B------:R-:W-:Y:S02]  /*0b30*/  ULEA UR31, UR12, UR69, 0x1 ;  /* 0x000000450c1f7291 */ /* 0x000fe4000f8e08ff */
[----:B------:R-:W-:Y:S02]  /*0b40*/  UIADD3 UR36, UP3, UPT, UR40, 0x40, URZ ;  /* 0x0000004028247890 */ /* 0x000fe4000ff7e0ff */
[----:B-1----:R1:W2:Y:S01]  /*0b50*/  SYNCS.PHASECHK.TRANS64.TRYWAIT P1, [UR5+0x38], R2 ;  /* 0x00003802ff0075a7 */ /* 0x0022a20008021105 */
[----:B------:R-:W-:-:S02]  /*0b60*/  UIADD3 UR5, UPT, UPT, UR8, UR8, URZ ;  /* 0x0000000808057290 */ /* 0x000fc4000fffe0ff */
[----:B------:R-:W-:Y:S02]  /*0b70*/  UIADD3 UR32, UP1, UPT, UR40, 0x140, URZ ;  /* 0x0000014028207890 */ /* 0x000fe4000ff3e0ff */
[----:B------:R-:W-:Y:S02]  /*0b80*/  ULOP3.LUT UR4, UR5, UR69, URZ, 0xfc, !UPT ;  /* 0x0000004505047292 */ /* 0x000fe4000f8efcff */
[----:B------:R-:W-:Y:S02]  /*0b90*/  UIADD3 UR22, UP0, UPT, UR40, 0x1c0, URZ ;  /* 0x000001c028167890 */ /* 0x000fe4000ff1e0ff */
[----:B------:R-:W-:Y:S02]  /*0ba0*/  ULEA.HI UR8, UR5, UR4, URZ, 0x1 ;  /* 0x0000000405087291 */ /* 0x000fe4000f8f08ff */
[----:B------:R-:W-:Y:S02]  /*0bb0*/  UIADD3.X UR35, UPT, UPT, URZ, UR41, URZ, UP2, !UPT ;  /* 0x00000029ff237290 */ /* 0x000fe400097fe4ff */
[----:B------:R-:W-:-:S02]  /*0bc0*/  ULOP3.LUT UR5, UR8, 0xfffffffe, URZ, 0xc0, !UPT ;  /* 0xfffffffe08057892 */ /* 0x000fc4000f8ec0ff */
[----:B------:R-:W-:Y:S02]  /*0bd0*/  USHF.R.S32.HI UR8, URZ, 0x1, UR8 ;  /* 0x00000001ff087899 */ /* 0x000fe40008011408 */
[----:B------:R-:W-:Y:S02]  /*0be0*/  UISETP.NE.AND UP4, UPT, UR4, UR5, UPT ;  /* 0x000000050400728c */ /* 0x000fe4000bf85270 */
[----:B------:R-:W-:Y:S02]  /*0bf0*/  UIADD3 UR27, UPT, UPT, UR8, -0x1, URZ ;  /* 0xffffffff081b7890 */ /* 0x000fe4000fffe0ff */
[----:B------:R-:W-:Y:S02]  /*0c00*/  UISETP.LT.AND UP4, UPT, UR4, URZ, UP4 ;  /* 0x000000ff0400728c */ /* 0x000fe4000a781270 */
[----:B------:R-:W-:Y:S02]  /*0c10*/  UIADD3.X UR37, UPT, UPT, URZ, UR41, URZ, UP3, !UPT ;  /* 0x00000029ff257290 */ /* 0x000fe40009ffe4ff */
[----:B------:R-:W-:-:S02]  /*0c20*/  UIADD3.X UR33, UPT, UPT, URZ, UR41, URZ, UP1, !UPT ;  /* 0x00000029ff217290 */ /* 0x000fc40008ffe4ff */
[----:B------:R-:W-:Y:S02]  /*0c30*/  UIADD3.X UR23, UPT, UPT, URZ, UR41, URZ, UP0, !UPT ;  /* 0x00000029ff177290 */ /* 0x000fe400087fe4ff */
[----:B------:R-:W-:Y:S02]  /*0c40*/  USHF.L.U32 UR31, UR31, 0x6, URZ ;  /* 0x000000061f1f7899 */ /* 0x000fe400080006ff */
[----:B------:R-:W-:Y:S02]  /*0c50*/  UISETP.NE.AND UP2, UPT, UR69, URZ, UPT ;  /* 0x000000ff4500728c */ /* 0x000fe4000bf45270 */
[----:B------:R-:W-:Y:S01]  /*0c60*/  @!UP4 UIADD3 UR27, UPT, UPT, UR8, URZ, URZ ;  /* 0x000000ff081bc290 */ /* 0x000fe2000fffe0ff */
[----:B------:R-:W-:Y:S01]  /*0c70*/  UMOV UR5, URZ ;  /* 0x000000ff00057c82 */ /* 0x000fe20008000000 */
[----:B------:R-:W-:Y:S02]  /*0c80*/  UMOV UR18, URZ ;  /* 0x000000ff00127c82 */ /* 0x000fe40008000000 */
[----:B------:R-:W-:-:S02]  /*0c90*/  UIADD3 UR20, UPT, UPT, UR27, UR27, URZ ;  /* 0x0000001b1b147290 */ /* 0x000fc4000fffe0ff */
[----:B------:R-:W-:Y:S02]  /*0ca0*/  ULEA UR27, UR27, UR71, 0x8 ;  /* 0x000000471b1b7291 */ /* 0x000fe4000f8e40ff */
[----:B------:R-:W-:Y:S01]  /*0cb0*/  ULOP3.LUT UR20, UR20, UR69, URZ, 0xfc, !UPT ;  /* 0x0000004514147292 */ /* 0x000fe2000f8efcff */
[----:B-1----:R-:W-:-:S11]  /*0cc0*/  UMOV UR10, URZ ;  /* 0x000000ff000a7c82 */ /* 0x002fd60008000000 */
.L_x_21:
[----:B------:R-:W-:Y:S01]  /*0cd0*/  ULEA UR4, UR6, UR7, 0x3 ;  /* 0x0000000706047291 */ /* 0x000fe2000f8e18ff */
[----:B-123--:R-:W-:Y:S11]  /*0ce0*/  @P1 BRA `(.L_x_18) ;  /* 0x0000000000101947 */ /* 0x00eff60003800000 */
[----:B------:R-:W-:-:S06]  /*0cf0*/  USHF.L.U32 UR8, UR13, 0x1f, URZ ;  /* 0x0000001f0d087899 */ /* 0x000fcc00080006ff */
[----:B------:R-:W-:-:S04]  /*0d00*/  MOV R2, UR8 ;  /* 0x0000000800027c02 */ /* 0x000fc80008000f00 */
[----:B------:R-:W1:Y:S02]  /*0d10*/  SYNCS.PHASECHK.TRANS64.TRYWAIT P0, [UR4+0x38], R2 ;  /* 0x00003802ff0075a7 */ /* 0x000e640008001104 */
[----:B-1----:R-:W-:Y:S05]  /*0d20*/  @!P0 BRA `(.L_x_19) ;  /* 0x00000038008c8947 */ /* 0x002fea0003800000 */
.L_x_18:
[----:B------:R-:W-:Y:S05]  /*0d30*/  BRA.U UP2, `(.L_x_20) ;  /* 0x00000001020c7547 */ /* 0x000fea000b800000 */
[----:B------:R-:W-:-:S13]  /*0d40*/  ELECT P0, URZ, PT ;  /* 0x0000000000ff782f */ /* 0x000fda0003800000 */
[----:B-1----:R-:W-:-:S04]  /*0d50*/  @P0 MOV R2, 0xe000 ;  /* 0x0000e00000020802 */ /* 0x002fc80000000f00 */
[----:B------:R2:W-:Y:S03]  /*0d60*/  @P0 SYNCS.ARRIVE.TRANS64 RZ, [UR4], R2 ;  /* 0x00000002ffff09a7 */ /* 0x0005e60008000004 */
.L_x_20:
[----:B------:R-:W-:Y:S01]  /*0d70*/  USHF.L.U32 UR9, UR6, 0xf, URZ ;  /* 0x0000000f06097899 */ /* 0x000fe200080006ff */
[----:B------:R-:W-:Y:S01]  /*0d80*/  PLOP3.LUT P1, PT, PT, PT, PT, 0x80, 0x8 ;  /* 0x000000000008781c */ /* 0x000fe20003f2f070 */
[----:B------:R-:W-:Y:S02]  /*0d90*/  USHF.L.U32 UR8, UR6, 0xe, URZ ;  /* 0x0000000e06087899 */ /* 0x000fe400080006ff */
[----:B------:R-:W-:Y:S02]  /*0da0*/  USHF.L.U32 UR16, UR6, 0xb, URZ ;  /* 0x0000000b06107899 */ /* 0x000fe400080006ff */
[----:B------:R-:W-:Y:S02]  /*0db0*/  UIADD3 UR6, UPT, UPT, UR6, 0x1, URZ ;  /* 0x0000000106067890 */ /* 0x000fe4000fffe0ff */
[----:B------:R-:W-:Y:S02]  /*0dc0*/  UISETP.GT.U32.AND UP0, UPT, UR5, 0xe, UPT ;  /* 0x0000000e0500788c */ /* 0x000fe4000bf04070 */
[----:B------:R-:W-:-:S02]  /*0dd0*/  UISETP.NE.AND UP1, UPT, UR6, 0x7, UPT ;  /* 0x000000070600788c */ /* 0x000fc4000bf25270 */
[----:B------:R-:W-:Y:S02]  /*0de0*/  ULOP3.LUT UR25, UR4, 0xfefffff8, URZ, 0xc0, !UPT ;  /* 0xfefffff804197892 */ /* 0x000fe4000f8ec0ff */
[----:B------:R-:W-:Y:S01]  /*0df0*/  USEL UR4, URZ, 0x1, UP1 ;  /* 0x00000001ff047887 */ /* 0x000fe20008800000 */
[----:B------:R-:W-:Y:S01]  /*0e00*/  PLOP3.LUT P0, PT, PT, PT, UP0, 0x80, 0x8 ;  /* 0x000000000008781c */ /* 0x000fe20003f0f008 */
[----:B------:R-:W-:Y:S02]  /*0e10*/  ULEA.HI.SX32 UR14, UR9, UR7, 0x1f ;  /* 0x00000007090e7291 */ /* 0x000fe4000f8ffaff */
[----:B------:R-:W-:Y:S02]  /*0e20*/  ULEA.HI.SX32 UR9, UR8, UR7, 0x1f ;  /* 0x0000000708097291 */ /* 0x000fe4000f8ffaff */
[----:B------:R-:W-:Y:S02]  /*0e30*/  USHF.L.U32 UR19, UR5, 0x2, URZ ;  /* 0x0000000205137899 */ /* 0x000fe400080006ff */
[----:B------:R-:W-:-:S02]  /*0e40*/  ULEA UR8, UR65, UR16, 0xa ;  /* 0x0000001041087291 */ /* 0x000fc4000f8e50ff */
[----:B------:R-:W-:Y:S02]  /*0e50*/  ULOP3.LUT UR13, UR13, UR4, URZ, 0x3c, !UPT ;  /* 0x000000040d0d7292 */ /* 0x000fe4000f8e3cff */
[----:B------:R-:W-:Y:S02]  /*0e60*/  USHF.L.U32 UR26, UR5, 0x8, URZ ;  /* 0x00000008051a7899 */ /* 0x000fe400080006ff */
[----:B------:R-:W-:Y:S02]  /*0e70*/  USEL UR6, UR6, URZ, UP1 ;  /* 0x000000ff06067287 */ /* 0x000fe40008800000 */
[----:B------:R-:W-:Y:S02]  /*0e80*/  UIADD3 UR24, UPT, UPT, UR14, 0x6400, URZ ;  /* 0x000064000e187890 */ /* 0x000fe4000fffe0ff */
[----:B------:R-:W-:Y:S02]  /*0e90*/  UIADD3 UR28, UPT, UPT, UR9, 0x22400, URZ ;  /* 0x00022400091c7890 */ /* 0x000fe4000fffe0ff */
[----:B------:R-:W-:-:S02]  /*0ea0*/  UIADD3 UR16, UPT, UPT, UR7, 0x30400, UR16 ;  /* 0x0003040007107890 */ /* 0x000fc4000fffe010 */
[----:B------:R-:W-:Y:S02]  /*0eb0*/  UIADD3 UR11, UPT, UPT, UR15, UR19, URZ ;  /* 0x000000130f0b7290 */ /* 0x000fe4000fffe0ff */
[----:B------:R-:W-:Y:S01]  /*0ec0*/  UIADD3 UR8, UPT, UPT, UR7, 0x33c00, UR8 ;  /* 0x00033c0007087890 */ /* 0x000fe2000fffe008 */
[----:B------:R3:W-:Y:S01]  /*0ed0*/  UTMALDG.2D.2CTA [UR24], [UR36], desc[URZ] ;  /* 0x0000ff18240075b4 */ /* 0x0007e20008209000 */
[----:B------:R-:W-:Y:S02]  /*0ee0*/  @!UP0 USHF.L.U32 UR4, UR13, 0x1f, URZ ;  /* 0x0000001f0d048899 */ /* 0x000fe400080006ff */
[----:B------:R-:W-:Y:S01]  /*0ef0*/  @!UP0 ULEA UR14, UR6, UR7, 0x3 ;  /* 0x00000007060e8291 */ /* 0x000fe2000f8e18ff */
[----:B------:R-:W-:Y:S01]  /*0f00*/  UMOV UR29, UR25 ;  /* 0x00000019001d7c82 */ /* 0x000fe20008000000 */
[----:B------:R-:W-:Y:S01]  /*0f10*/  UMOV UR30, UR26 ;  /* 0x0000001a001e7c82 */ /* 0x000fe20008000000 */
[----:B------:R-:W-:Y:S01]  /*0f20*/  UMOV UR17, UR25 ;  /* 0x0000001900117c82 */ /* 0x000fe20008000000 */
[----:B-12---:R-:W-:Y:S01]  /*0f30*/  IMAD.U32 R2, RZ, RZ, UR4 ;  /* 0x00000004ff027e24 */ /* 0x006fe2000f8e00ff */
[----:B------:R-:W-:Y:S01]  /*0f40*/  UMOV UR38, 0x30000 ;  /* 0x0003000000267882 */ /* 0x000fe20000000000 */
[----:B------:R-:W-:Y:S01]  /*0f50*/  UMOV UR9, UR25 ;  /* 0x0000001900097c82 */ /* 0x000fe20008000000 */
[----:B------:R3:W-:Y:S01]  /*0f60*/  UTMALDG.2D.2CTA [UR28], [UR34], desc[URZ] ;  /* 0x0000ff1c220075b4 */ /* 0x0007e20008209000 */
[----:B------:R-:W-:-:S04]  /*0f70*/  UIADD3 UR4, UPT, UPT, UR5, 0x1, URZ ;  /* 0x0000000105047890 */ /* 0x000fc8000fffe0ff */
[----:B------:R-:W-:Y:S01]  /*0f80*/  UISETP.NE.AND UP0, UPT, UR4, 0x10, UPT ;  /* 0x000000100400788c */ /* 0x000fe2000bf05270 */
[----:B------:R3:W-:Y:S02]  /*0f90*/  UTMALDG.3D.2CTA [UR16], [UR32], desc[URZ] ;  /* 0x0000ff10200075b4 */ /* 0x0007e40008211000 */
[----:B------:R-:W-:Y:S01]  /*0fa0*/  UMOV UR5, UR4 ;  /* 0x0000000400057c82 */ /* 0x000fe20008000000 */
[----:B------:R3:W-:Y:S01]  /*0fb0*/  UTMALDG.3D.MULTICAST.2CTA [UR8], [UR22], UR38, desc[URZ] ;  /* 0x0000ff08160073b4 */ /* 0x0007e20008211826 */
[----:B------:R3:W1:Y:S04]  /*0fc0*/  @!P0 SYNCS.PHASECHK.TRANS64.TRYWAIT P1, [UR14+0x38], R2 ;  /* 0x00003802ff0085a7 */ /* 0x000668000802110e */
[----:B------:R-:W-:Y:S05]  /*0fd0*/  BRA.U UP0, `(.L_x_21) ;  /* 0xfffffffd003c7547 */ /* 0x000fea000b83ffff */
[----:B---3--:R-:W2:Y:S01]  /*0fe0*/  LDCU.64 UR8, c[0x0][0x648] ;  /* 0x0000c900ff0877ac */ /* 0x008ea20008000a00 */
[----:B------:R-:W-:Y:S01]  /*0ff0*/  UIADD3 UR21, UPT, UPT, UR39, UR21, URZ ;  /* 0x0000001527157290 */ /* 0x000fe2000fffe0ff */
[----:B------:R-:W3:Y:S03]  /*1000*/  LDCU.64 UR10, c[0x0][0x660] ;  /* 0x0000cc00ff0a77ac */ /* 0x000ee60008000a00 */
[----:B------:R-:W-:Y:S02]  /*1010*/  UISETP.GE.AND UP0, UPT, UR21, 0x200, UPT ;  /* 0x000002001500788c */ /* 0x000fe4000bf06270 */
[----:B--2---:R-:W-:Y:S01]  /*1020*/  UIMAD.WIDE.U32 UR4, UR21, UR9, URZ ;  /* 0x00000009150472a5 */ /* 0x004fe2000f8e00ff */
[----:B------:R-:W2:Y:S03]  /*1030*/  LDCU UR9, c[0x0][0x658] ;  /* 0x0000cb00ff0977ac */ /* 0x000ea60008000800 */
[----:B------:R-:W-:-:S04]  /*1040*/  UIADD3 UR4, UPT, UPT, UR21, -UR5, URZ ;  /* 0x8000000515047290 */ /* 0x000fc8000fffe0ff */
[----:B------:R-:W-:-:S04]  /*1050*/  USHF.R.U32.HI UR4, URZ, UR77, UR4 ;  /* 0x0000004dff047299 */ /* 0x000fc80008011604 */
[----:B------:R-:W-:-:S04]  /*1060*/  UIADD3 UR4, UPT, UPT, UR5, UR4, URZ ;  /* 0x0000000405047290 */ /* 0x000fc8000fffe0ff */
[----:B------:R-:W-:-:S04]  /*1070*/  USHF.R.U32.HI UR4, URZ, UR76, UR4 ;  /* 0x0000004cff047299 */ /* 0x000fc80008011604 */
[----:B------:R-:W-:-:S04]  /*1080*/  UIADD3 UR4, UPT, UPT, -UR4, URZ, URZ ;  /* 0x000000ff04047290 */ /* 0x000fc8000fffe1ff */
[----:B------:R-:W-:-:S04]  /*1090*/  UIMAD UR8, UR8, UR4, UR21 ;  /* 0x00000004080872a4 */ /* 0x000fc8000f8e0215 */
[----:B--2---:R-:W-:Y:S01]  /*10a0*/  UIMAD.WIDE.U32 UR4, UR8, UR9, URZ ;  /* 0x00000009080472a5 */ /* 0x004fe2000f8e00ff */
[----:B------:R-:W2:Y:S06]  /*10b0*/  LDCU UR9, c[0x0][0x654] ;  /* 0x0000ca80ff0977ac */ /* 0x000eac0008000800 */
[----:B------:R-:W-:Y:S02]  /*10c0*/  UMOV UR4, UR5 ;  /* 0x0000000500047c82 */ /* 0x000fe40008000000 */
[----:B------:R-:W-:-:S04]  /*10d0*/  UIADD3 UR12, UPT, UPT, UR8, -UR4, URZ ;  /* 0x80000004080c7290 */ /* 0x000fc8000fffe0ff */
[----:B------:R-:W-:-:S04]  /*10e0*/  USHF.R.U32.HI UR12, URZ, UR75, UR12 ;  /* 0x0000004bff0c7299 */ /* 0x000fc8000801160c */
[----:B------:R-:W-:-:S04]  /*10f0*/  UIADD3 UR12, UPT, UPT, UR4, UR12, URZ ;  /* 0x0000000c040c7290 */ /* 0x000fc8000fffe0ff */
[----:B------:R-:W-:-:S04]  /*1100*/  USHF.R.U32.HI UR12, URZ, UR74, UR12 ;  /* 0x0000004aff0c7299 */ /* 0x000fc8000801160c */
[----:B---3--:R-:W-:-:S07]  /*1110*/  UIMAD.WIDE.U32 UR4, UR12, UR11, URZ ;  /* 0x0000000b0c0472a5 */ /* 0x008fce000f8e00ff */
[----:B------:R-:W-:Y:S02]  /*1120*/  UMOV UR4, UR5 ;  /* 0x0000000500047c82 */ /* 0x000fe40008000000 */
[----:B------:R-:W-:-:S04]  /*1130*/  UIADD3 UR5, UPT, UPT, UR12, -UR4, URZ ;  /* 0x800000040c057290 */ /* 0x000fc8000fffe0ff */
[----:B------:R-:W-:-:S04]  /*1140*/  USHF.R.U32.HI UR5, URZ, UR73, UR5 ;  /* 0x00000049ff057299 */ /* 0x000fc80008011605 */
[----:B------:R-:W-:Y:S02]  /*1150*/  UIADD3 UR4, UPT, UPT, UR4, UR5, URZ ;  /* 0x0000000504047290 */ /* 0x000fe4000fffe0ff */
[----:B------:R-:W-:Y:S02]  /*1160*/  UIADD3 UR5, UPT, UPT, -UR12, URZ, URZ ;  /* 0x000000ff0c057290 */ /* 0x000fe4000fffe1ff */
[----:B------:R-:W-:Y:S02]  /*1170*/  USHF.R.U32.HI UR4, URZ, UR72, UR4 ;  /* 0x00000048ff047299 */ /* 0x000fe40008011604 */
[----:B--2---:R-:W-:Y:S02]  /*1180*/  UIMAD UR8, UR9, UR5, UR8 ;  /* 0x00000005090872a4 */ /* 0x004fe4000f8e0208 */
[----:B------:R-:W-:-:S04]  /*1190*/  UIADD3 UR4, UPT, UPT, -UR4, URZ, URZ ;  /* 0x000000ff04047290 */ /* 0x000fc8000fffe1ff */
[----:B------:R-:W-:Y:S01]  /*11a0*/  UIMAD UR12, UR10, UR4, UR12 ;  /* 0x000000040a0c72a4 */ /* 0x000fe2000f8e020c */
[----:B------:R-:W-:Y:S11]  /*11b0*/  BRA.U !UP0, `(.L_x_22) ;  /* 0xfffffff9084c7547 */ /* 0x000ff6000b83ffff */
.L_x_17:
[----:B------:R-:W-:Y:S01]  /*11c0*/  UIADD3 UR4, UPT, UPT, UR6, 0x2, URZ ;  /* 0x0000000206047890 */ /* 0x000fe2000fffe0ff */
[----:B------:R-:W5:Y:S01]  /*11d0*/  S2UR UR42, SR_CgaCtaId ;  /* 0x00000000002a79c3 */ /* 0x000f620000008800 */
[----:B------:R-:W-:-:S04]  /*11e0*/  UISETP.NE.AND UP0, UPT, UR6, 0x6, UPT ;  /* 0x000000060600788c */ /* 0x000fc8000bf05270 */
[----:B------:R-:W-:-:S04]  /*11f0*/  USEL UR4, UR4, 0x1, UP0 ;  /* 0x0000000104047887 */ /* 0x000fc80008000000 */
[----:B------:R-:W-:Y:S02]  /*1200*/  UIADD3 UR5, UPT, UPT, UR4, 0x1, URZ ;  /* 0x0000000104057890 */ /* 0x000fe4000fffe0ff */
[----:B------:R-:W-:-:S04]  /*1210*/  UISETP.NE.AND UP1, UPT, UR4, 0x7, UPT ;  /* 0x000000070400788c */ /* 0x000fc8000bf25270 */
[----:B------:R-:W-:Y:S02]  /*1220*/  USEL UR4, UR5, 0x1, UP1 ;  /* 0x0000000105047887 */ /* 0x000fe40008800000 */
[----:B------:R-:W-:Y:S02]  /*1230*/  UISETP.EQ.XOR UP1, UPT, UR6, 0x6, !UP1 ;  /* 0x000000060600788c */ /* 0x000fe4000cf22a70 */
[----:B------:R-:W-:Y:S02]  /*1240*/  UIADD3 UR5, UPT, UPT, UR4, 0x1, URZ ;  /* 0x0000000104057890 */ /* 0x000fe4000fffe0ff */
[----:B------:R-:W-:Y:S02]  /*1250*/  UISETP.NE.AND UP0, UPT, UR4, 0x7, UPT ;  /* 0x000000070400788c */ /* 0x000fe4000bf05270 */
[----:B------:R-:W-:Y:S02]  /*1260*/  UISETP.EQ.XOR UP1, UPT, UR4, 0x7, UP1 ;  /* 0x000000070400788c */ /* 0x000fe40008f22a70 */
[----:B------:R-:W-:-:S04]  /*1270*/  USEL UR5, UR5, 0x1, UP0 ;  /* 0x0000000105057887 */ /* 0x000fc80008000000 */
[----:B------:R-:W-:Y:S02]  /*1280*/  UIADD3 UR6, UPT, UPT, UR5, 0x1, URZ ;  /* 0x0000000105067890 */ /* 0x000fe4000fffe0ff */
[----:B------:R-:W-:Y:S02]  /*1290*/  UISETP.NE.AND UP0, UPT, UR5, 0x7, UPT ;  /* 0x000000070500788c */ /* 0x000fe4000bf05270 */
[----:B------:R-:W-:Y:S02]  /*12a0*/  UISETP.EQ.XOR UP1, UPT, UR5, 0x7, UP1 ;  /* 0x000000070500788c */ /* 0x000fe40008f22a70 */
[----:B------:R-:W-:-:S03]  /*12b0*/  USEL UR4, UR6, 0x1, UP0 ;  /* 0x0000000106047887 */ /* 0x000fc60008000000 */
[----:B------:R-:W-:Y:S01]  /*12c0*/  UMOV UR6, 0x400 ;  /* 0x0000040000067882 */ /* 0x000fe20000000000 */
[----:B------:R-:W-:Y:S02]  /*12d0*/  UIADD3 UR5, UPT, UPT, UR4, 0x1, URZ ;  /* 0x0000000104057890 */ /* 0x000fe4000fffe0ff */
[----:B------:R-:W-:Y:S02]  /*12e0*/  UISETP.NE.AND UP0, UPT, UR4, 0x7, UPT ;  /* 0x000000070400788c */ /* 0x000fe4000bf05270 */
[----:B------:R-:W-:Y:S02]  /*12f0*/  UISETP.EQ.XOR UP1, UPT, UR4, 0x7, UP1 ;  /* 0x000000070400788c */ /* 0x000fe40008f22a70 */
[----:B------:R-:W-:Y:S02]  /*1300*/  USEL UR4, UR5, 0x1, UP0 ;  /* 0x0000000105047887 */ /* 0x000fe40008000000 */
[----:B-----5:R-:W-:Y:S02]  /*1310*/  ULEA UR6, UR42, UR6, 0x18 ;  /* 0x000000062a067291 */ /* 0x020fe4000f8ec0ff */
[----:B------:R-:W-:-:S02]  /*1320*/  UISETP.EQ.XOR UP1, UPT, UR4, 0x7, UP1 ;  /* 0x000000070400788c */ /* 0x000fc40008f22a70 */
[----:B------:R-:W-:Y:S02]  /*1330*/  UISETP.NE.AND UP0, UPT, UR4, 0x7, UPT ;  /* 0x000000070400788c */ /* 0x000fe4000bf05270 */
[----:B------:R-:W-:Y:S02]  /*1340*/  USEL UR5, URZ, 0x1, !UP1 ;  /* 0x00000001ff057887 */ /* 0x000fe4000c800000 */
[----:B------:R-:W-:Y:S02]  /*1350*/  USEL UR4, UR4, URZ, UP0 ;  /* 0x000000ff04047287 */ /* 0x000fe40008000000 */
[----:B------:R-:W-:Y:S02]  /*1360*/  ULOP3.LUT UR5, UR13, UR5, URZ, 0x3c, !UPT ;  /* 0x000000050d057292 */ /* 0x000fe4000f8e3cff */
[----:B------:R-:W-:Y:S02]  /*1370*/  ULEA UR4, UR4, UR6, 0x3 ;  /* 0x0000000604047291 */ /* 0x000fe4000f8e18ff */
[----:B------:R-:W-:-:S02]  /*1380*/  USHF.L.U32 UR5, UR5, 0x1f, URZ ;  /* 0x0000001f05057899 */ /* 0x000fc400080006ff */
[----:B------:R-:W-:-:S04]  /*1390*/  UISETP.NE.AND UP0, UPT, UR69, URZ, UPT ;  /* 0x000000ff4500728c */ /* 0x000fc8000bf05270 */
[----:B------:R-:W-:-:S04]  /*13a0*/  MOV R2, UR5 ;  /* 0x0000000500027c02 */ /* 0x000fc80008000f00 */
[----:B------:R-:W5:Y:S02]  /*13b0*/  SYNCS.PHASECHK.TRANS64.TRYWAIT P0, [UR4+0x38], R2 ;  /* 0x00003802ff0075a7 */ /* 0x000f640008001104 */
[----:B-----5:R-:W-:Y:S05]  /*13c0*/  @!P0 BRA `(.L_x_23) ;  /* 0x0000003400048947 */ /* 0x020fea0003800000 */
.L_x_66:
[----:B------:R-:W-:Y:S05]  /*13d0*/  BRA.U UP0, `(.L_x_16) ;  /* 0x00000001000c7547 */ /* 0x000fea000b800000 */
[----:B------:R-:W-:-:S13]  /*13e0*/  ELECT P0, URZ, PT ;  /* 0x0000000000ff782f */ /* 0x000fda0003800000 */
[----:B-----5:R-:W-:-:S04]  /*13f0*/  @P0 MOV R2, 0xe000 ;  /* 0x0000e00000020802 */ /* 0x020fc80000000f00 */
[----:B------:R5:W-:Y:S03]  /*1400*/  @P0 SYNCS.ARRIVE.TRANS64 RZ, [UR4], R2 ;  /* 0x00000002ffff09a7 */ /* 0x000be60008000004 */
.L_x_16:
[----:B------:R-:W-:-:S13]  /*1410*/  ISETP.NE.AND P0, PT, R7, 0x4, PT ;  /* 0x000000040700780c */ /* 0x000fda0003f05270 */
[----:B------:R-:W-:Y:S05]  /*1420*/  @P0 BRA `(.L_x_24) ;  /* 0x0000000c00080947 */ /* 0x000fea0003800000 */
[----:B------:R-:W5:Y:S08]  /*1430*/  S2UR UR68, SR_CTAID.Z ;  /* 0x00000000004479c3 */ /* 0x000f700000002700 */
[----:B------:R-:W-:Y:S01]  /*1440*/  BAR.SYNC.DEFER_BLOCKING 0x3, 0xa0 ;  /* 0x00c2800000007b1d */ /* 0x000fe20000010000 */
[----:B------:R-:W-:Y:S01]  /*1450*/  HFMA2 R6, -RZ, RZ, 0, 5.9604644775390625e-08 ;  /* 0x00000001ff067431 */ /* 0x000fe200000001ff */
[----:B-----5:R-:W-:-:S04]  /*1460*/  MOV R5, 0x1 ;  /* 0x0000000100057802 */ /* 0x020fc80000000f00 */
[----:B------:R-:W-:Y:S02]  /*1470*/  UMOV UR4, 0x400 ;  /* 0x0000040000047882 */ /* 0x000fe40000000000 */
[----:B------:R-:W-:Y:S02]  /*1480*/  ULEA UR42, UR42, UR4, 0x18 ;  /* 0x000000042a2a7291 */ /* 0x000fe4000f8ec0ff */
[----:B------:R-:W-:-:S09]  /*1490*/  UISETP.GT.U32.AND UP0, UPT, UR68, 0x1ff, UPT ;  /* 0x000001ff4400788c */ /* 0x000fd2000bf04070 */
[----:B------:R-:W-:Y:S05]  /*14a0*/  BRA.U UP0, `(.L_x_25) ;  /* 0x0000000900b47547 */ /* 0x000fea000b800000 */
[----:B------:R-:W5:Y:S01]  /*14b0*/  LDS R2, [UR42+0x98] ;  /* 0x0000982aff027984 */ /* 0x000f620008000800 */
[----:B------:R-:W4:Y:S01]  /*14c0*/  LDCU UR12, c[0x0][0x374] ;  /* 0x00006e80ff0c77ac */ /* 0x000f220008000800 */
[----:B------:R-:W-:Y:S01]  /*14d0*/  MOV R5, 0x1 ;  /* 0x0000000100057802 */ /* 0x000fe20000000f00 */
[----:B------:R-:W4:Y:S01]  /*14e0*/  LDCU UR11, c[0x0][0x370] ;  /* 0x00006e00ff0b77ac */ /* 0x000f220008000800 */
[----:B------:R-:W-:Y:S02]  /*14f0*/  UIADD3 UR7, UPT, UPT, UR42, 0x33c00, URZ ;  /* 0x00033c002a077890 */ /* 0x000fe4000fffe0ff */
[----:B------:R-:W-:Y:S02]  /*1500*/  UIADD3 UR5, UPT, UPT, UR42, 0x6400, URZ ;  /* 0x000064002a057890 */ /* 0x000fe4000fffe0ff */
[----:B------:R-:W-:Y:S01]  /*1510*/  UIADD3 UR6, UPT, UPT, UR42, 0x30400, URZ ;  /* 0x000304002a067890 */ /* 0x000fe2000fffe0ff */
[----:B------:R-:W3:Y:S01]  /*1520*/  LDCU UR70, c[0x0][0x378] ;  /* 0x00006f00ff4677ac */ /* 0x000ee20008000800 */
[----:B------:R-:W-:-:S02]  /*1530*/  UIADD3 UR4, UPT, UPT, UR42, 0x22400, URZ ;  /* 0x000224002a047890 */ /* 0x000fc4000fffe0ff */
[----:B------:R-:W-:Y:S02]  /*1540*/  USHF.R.U32.HI UR10, URZ, 0x4, UR7 ;  /* 0x00000004ff0a7899 */ /* 0x000fe40008011607 */
[----:B------:R-:W-:Y:S02]  /*1550*/  USHF.R.U32.HI UR7, URZ, 0x4, UR5 ;  /* 0x00000004ff077899 */ /* 0x000fe40008011605 */
[----:B------:R-:W-:Y:S02]  /*1560*/  ULOP3.LUT UR8, UR65, 0x1, URZ, 0x3c, !UPT ;  /* 0x0000000141087892 */ /* 0x000fe4000f8e3cff */
[----:B------:R-:W-:Y:S02]  /*1570*/  USHF.R.U32.HI UR9, URZ, 0x4, UR6 ;  /* 0x00000004ff097899 */ /* 0x000fe40008011606 */
[----:B------:R-:W-:Y:S01]  /*1580*/  USHF.R.U32.HI UR6, URZ, 0x4, UR4 ;  /* 0x00000004ff067899 */ /* 0x000fe20008011604 */
[----:B------:R-:W-:Y:S01]  /*1590*/  UMOV UR64, 0x1 ;  /* 0x0000000100407882 */ /* 0x000fe20000000000 */
[----:B------:R-:W-:-:S02]  /*15a0*/  ULOP3.LUT UR7, UR7, 0x3fc0, URZ, 0xc0, !UPT ;  /* 0x00003fc007077892 */ /* 0x000fc4000f8ec0ff */
[----:B------:R-:W-:Y:S02]  /*15b0*/  USHF.L.U32 UR5, UR64, UR8, URZ ;  /* 0x0000000840057299 */ /* 0x000fe400080006ff */
[----:B------:R-:W-:Y:S02]  /*15c0*/  USHF.L.U32 UR64, UR64, UR65, URZ ;  /* 0x0000004140407299 */ /* 0x000fe400080006ff */
[----:B------:R-:W-:Y:S01]  /*15d0*/  ULOP3.LUT UR6, UR6, 0x3fc0, URZ, 0xc0, !UPT ;  /* 0x00003fc006067892 */ /* 0x000fe2000f8ec0ff */
[----:B-----5:R-:W-:Y:S01]  /*15e0*/  R2UR UR33, R2 ;  /* 0x00000000022172ca */ /* 0x020fe200000e0000 */
[----:B------:R-:W-:Y:S02]  /*15f0*/  ULOP3.LUT UR62, UR7, 0x10000, URZ, 0xfc, !UPT ;  /* 0x00010000073e7892 */ /* 0x000fe4000f8efcff */
[----:B------:R-:W-:Y:S02]  /*1600*/  ULOP3.LUT UR10, UR10, 0x3fc0, URZ, 0xc0, !UPT ;  /* 0x00003fc00a0a7892 */ /* 0x000fe4000f8ec0ff */
[----:B------:R-:W-:-:S02]  /*1610*/  ULOP3.LUT UR9, UR9, 0x3fc0, URZ, 0xc0, !UPT ;  /* 0x00003fc009097892 */ /* 0x000fc4000f8ec0ff */
[----:B------:R-:W-:Y:S02]  /*1620*/  ULOP3.LUT UR64, UR5, 0xffff, UR64, 0xc8, !UPT ;  /* 0x0000ffff05407892 */ /* 0x000fe4000f8ec840 */
[----:B------:R-:W-:Y:S02]  /*1630*/  ULOP3.LUT UR63, UR6, 0x10000, URZ, 0xfc, !UPT ;  /* 0x00010000063f7892 */ /* 0x000fe4000f8efcff */
[----:B----4-:R-:W-:Y:S02]  /*1640*/  UIMAD UR11, UR12, UR11, URZ ;  /* 0x0000000b0c0b72a4 */ /* 0x010fe4000f8e02ff */
[----:B------:R-:W-:Y:S02]  /*1650*/  UIADD3 UR58, UPT, UPT, UR33, 0x100, URZ ;  /* 0x00000100213a7890 */ /* 0x000fe4000fffe0ff */
[----:B------:R-:W-:Y:S02]  /*1660*/  UIADD3 UR56, UPT, UPT, UR33, 0x104, URZ ;  /* 0x0000010421387890 */ /* 0x000fe4000fffe0ff */
[----:B------:R-:W-:-:S02]  /*1670*/  UIADD3 UR54, UPT, UPT, UR33, 0x108, URZ ;  /* 0x0000010821367890 */ /* 0x000fc4000fffe0ff */
[----:B------:R-:W-:Y:S02]  /*1680*/  UIADD3 UR52, UPT, UPT, UR33, 0x10c, URZ ;  /* 0x0000010c21347890 */ /* 0x000fe4000fffe0ff */
[----:B------:R-:W-:Y:S02]  /*1690*/  UIADD3 UR59, UPT, UPT, UR33, 0x110, URZ ;  /* 0x00000110213b7890 */ /* 0x000fe4000fffe0ff */
[----:B------:R-:W-:Y:S02]  /*16a0*/  UIADD3 UR57, UPT, UPT, UR33, 0x114, URZ ;  /* 0x0000011421397890 */ /* 0x000fe4000fffe0ff */
[----:B------:R-:W-:Y:S02]  /*16b0*/  USHF.R.U32.HI UR8, URZ, 0x1, UR58 ;  /* 0x00000001ff087899 */ /* 0x000fe4000801163a */
[----:B------:R-:W-:Y:S02]  /*16c0*/  USHF.R.U32.HI UR7, URZ, 0x1, UR56 ;  /* 0x00000001ff077899 */ /* 0x000fe40008011638 */
[----:B------:R-:W-:-:S02]  /*16d0*/  UIADD3 UR55, UPT, UPT, UR33, 0x118, URZ ;  /* 0x0000011821377890 */ /* 0x000fc4000fffe0ff */
[----:B------:R-:W-:Y:S02]  /*16e0*/  UIADD3 UR53, UPT, UPT, UR33, 0x11c, URZ ;  /* 0x0000011c21357890 */ /* 0x000fe4000fffe0ff */
[----:B------:R-:W-:Y:S02]  /*16f0*/  USHF.R.U32.HI UR6, URZ, 0x1, UR54 ;  /* 0x00000001ff067899 */ /* 0x000fe40008011636 */
[----:B------:R-:W-:Y:S01]  /*1700*/  USHF.R.U32.HI UR5, URZ, 0x1, UR52 ;  /* 0x00000001ff057899 */ /* 0x000fe20008011634 */
[----:B------:R-:W-:Y:S01]  /*1710*/  UMOV UR14, 0x10a02480 ;  /* 0x10a02480000e7882 */ /* 0x000fe20000000000 */
[----:B------:R-:W-:Y:S02]  /*1720*/  USHF.R.U32.HI UR50, URZ, 0x1a, UR59 ;  /* 0x0000001aff327899 */ /* 0x000fe4000801163b */
[----:B------:R-:W-:Y:S02]  /*1730*/  USHF.R.U32.HI UR48, URZ, 0x1a, UR57 ;  /* 0x0000001aff307899 */ /* 0x000fe40008011639 */
[----:B------:R-:W-:-:S02]  /*1740*/  ULOP3.LUT UR8, UR8, 0x60000000, URZ, 0xc0, !UPT ;  /* 0x6000000008087892 */ /* 0x000fc4000f8ec0ff */
[----:B------:R-:W-:Y:S02]  /*1750*/  ULOP3.LUT UR7, UR7, 0x60000000, URZ, 0xc0, !UPT ;  /* 0x6000000007077892 */ /* 0x000fe4000f8ec0ff */
[----:B------:R-:W-:Y:S02]  /*1760*/  USEL UR13, URZ, 0x4000, UP6 ;  /* 0x00004000ff0d7887 */ /* 0x000fe4000b000000 */
[----:B------:R-:W-:Y:S02]  /*1770*/  USEL UR4, UR14, 0x10a00480, !UP5 ;  /* 0x10a004800e047887 */ /* 0x000fe4000e800000 */
[----:B------:R-:W-:Y:S02]  /*1780*/  ULOP3.LUT UR60, UR10, 0x10000, URZ, 0xfc, !UPT ;  /* 0x000100000a3c7892 */ /* 0x000fe4000f8efcff */
[----:B------:R-:W-:Y:S02]  /*1790*/  ULOP3.LUT UR61, UR9, 0x10000, URZ, 0xfc, !UPT ;  /* 0x00010000093d7892 */ /* 0x000fe4000f8efcff */
[----:B---3--:R-:W-:-:S02]  /*17a0*/  UIMAD UR70, UR11, UR70, URZ ;  /* 0x000000460b4672a4 */ /* 0x008fc4000f8e02ff */
[----:B------:R-:W-:Y:S02]  /*17b0*/  USHF.R.U32.HI UR9, URZ, 0x1a, UR55 ;  /* 0x0000001aff097899 */ /* 0x000fe40008011637 */
[----:B------:R-:W-:Y:S02]  /*17c0*/  USHF.R.U32.HI UR10, URZ, 0x1a, UR53 ;  /* 0x0000001aff0a7899 */ /* 0x000fe40008011635 */
[----:B------:R-:W-:Y:S02]  /*17d0*/  ULOP3.LUT UR6, UR6, 0x60000000, URZ, 0xc0, !UPT ;  /* 0x6000000006067892 */ /* 0x000fe4000f8ec0ff */
[----:B------:R-:W-:Y:S02]  /*17e0*/  ULOP3.LUT UR5, UR5, 0x60000000, URZ, 0xc0, !UPT ;  /* 0x6000000005057892 */ /* 0x000fe4000f8ec0ff */
[----:B------:R-:W-:Y:S02]  /*17f0*/  ULOP3.LUT UR50, UR8, 0x30, UR50, 0xf8, !UPT ;  /* 0x0000003008327892 */ /* 0x000fe4000f8ef832 */
[----:B------:R-:W-:-:S02]  /*1800*/  ULOP3.LUT UR48, UR7, 0x30, UR48, 0xf8, !UPT ;  /* 0x0000003007307892 */ /* 0x000fc4000f8ef830 */
[----:B------:R-:W-:Y:S02]  /*1810*/  UIADD3 UR4, UPT, UPT, UR13, UR4, URZ ;  /* 0x000000040d047290 */ /* 0x000fe4000fffe0ff */
[----:B------:R-:W-:Y:S02]  /*1820*/  ULEA.HI UR70, UR70, UR70, URZ, 0x1 ;  /* 0x0000004646467291 */ /* 0x000fe4000f8f08ff */
[----:B------:R-:W-:Y:S02]  /*1830*/  ULOP3.LUT UR6, UR6, 0x30, UR9, 0xf8, !UPT ;  /* 0x0000003006067892 */ /* 0x000fe4000f8ef809 */
[----:B------:R-:W-:Y:S02]  /*1840*/  ULOP3.LUT UR5, UR5, 0x30, UR10, 0xf8, !UPT ;  /* 0x0000003005057892 */ /* 0x000fe4000f8ef80a */
[----:B------:R-:W-:Y:S02]  /*1850*/  ULOP3.LUT UR51, UR50, UR4, URZ, 0xfc, !UPT ;  /* 0x0000000432337292 */ /* 0x000fe4000f8efcff */
[----:B------:R-:W-:-:S02]  /*1860*/  ULOP3.LUT UR49, UR48, UR4, URZ, 0xfc, !UPT ;  /* 0x0000000430317292 */ /* 0x000fc4000f8efcff */
[----:B------:R-:W-:Y:S02]  /*1870*/  UISETP.NE.AND UP0, UPT, UR69, URZ, UPT ;  /* 0x000000ff4500728c */ /* 0x000fe4000bf05270 */
[----:B------:R-:W-:Y:S02]  /*1880*/  USHF.R.S32.HI UR70, URZ, 0x1, UR70 ;  /* 0x00000001ff467899 */ /* 0x000fe40008011446 */
[----:B------:R-:W-:Y:S02]  /*1890*/  ULOP3.LUT UR47, UR6, UR4, URZ, 0xfc, !UPT ;  /* 0x00000004062f7292 */ /* 0x000fe4000f8efcff */
[----:B------:R-:W-:Y:S02]  /*18a0*/  ULOP3.LUT UR45, UR5, UR4, URZ, 0xfc, !UPT ;  /* 0x00000004052d7292 */ /* 0x000fe4000f8efcff */
[----:B------:R-:W-:Y:S01]  /*18b0*/  UISETP.NE.AND UP1, UPT, UR69, URZ, UPT ;  /* 0x000000ff4500728c */ /* 0x000fe2000bf25270 */
[----:B------:R-:W-:Y:S01]  /*18c0*/  UMOV UR66, URZ ;  /* 0x000000ff00427c82 */ /* 0x000fe20008000000 */
[----:B------:R-:W-:Y:S01]  /*18d0*/  UMOV UR36, URZ ;  /* 0x000000ff00247c82 */ /* 0x000fe20008000000 */
[----:B------:R-:W-:Y:S01]  /*18e0*/  UMOV UR32, URZ ;  /* 0x000000ff00207c82 */ /* 0x000fe20008000000 */
[----:B------:R-:W-:Y:S01]  /*18f0*/  UMOV UR50, URZ ;  /* 0x000000ff00327c82 */ /* 0x000fe20008000000 */
[----:B------:R-:W-:Y:S01]  /*1900*/  UMOV UR48, URZ ;  /* 0x000000ff00307c82 */ /* 0x000fe20008000000 */
[----:B------:R-:W-:Y:S01]  /*1910*/  UMOV UR46, URZ ;  /* 0x000000ff002e7c82 */ /* 0x000fe20008000000 */
[----:B------:R-:W-:-:S05]  /*1920*/  UMOV UR44, URZ ;  /* 0x000000ff002c7c82 */ /* 0x000fca0008000000 */
.L_x_33:
[----:B-1--4-:R-:W-:Y:S01]  /*1930*/  PLOP3.LUT P1, PT, PT, PT, PT, 0x80, 0x8 ;  /* 0x000000000008781c */ /* 0x012fe20003f2f070 */
[----:B------:R-:W-:Y:S02]  /*1940*/  ULEA UR37, UR66, UR33, 0x7 ;  /* 0x0000002142257291 */ /* 0x000fe4000f8e38ff */
[----:B------:R-:W-:Y:S02]  /*1950*/  UIADD3 UR68, UPT, UPT, UR70, UR68, URZ ;  /* 0x0000004446447290 */ /* 0x000fe4000fffe0ff */
[----:B------:R-:W-:Y:S02]  /*1960*/  UPLOP3.LUT UP4, UPT, UPT, UPT, UPT, 0x40, 0x4 ;  /* 0x000000000004789c */ /* 0x000fe40003f8e870 */
[----:B------:R-:W-:Y:S01]  /*1970*/  ULEA UR67, UR66, UR42, 0x3 ;  /* 0x0000002a42437291 */ /* 0x000fe2000f8e18ff */
[----:B---3--:R-:W-:Y:S11]  /*1980*/  BRA.U UP0, `(.L_x_26) ;  /* 0x00000001001c7547 */ /* 0x008ff6000b800000 */
[----:B------:R-:W-:Y:S01]  /*1990*/  USHF.L.U32 UR4, UR36, 0x1f, URZ ;  /* 0x0000001f24047899 */ /* 0x000fe200080006ff */
[----:B------:R-:W-:Y:S01]  /*19a0*/  SHF.L.U32 R3, R5, 0x1f, RZ ;  /* 0x0000001f05037819 */ /* 0x000fe200000006ff */
[----:B------:R-:W-:-:S04]  /*19b0*/  ULEA UR5, UR32, UR42, 0x3 ;  /* 0x0000002a20057291 */ /* 0x000fc8000f8e18ff */
[----:B------:R-:W-:-:S05]  /*19c0*/  MOV R2, UR4 ;  /* 0x0000000400027c02 */ /* 0x000fca0008000f00 */
[----:B------:R1:W3:Y:S01]  /*19d0*/  SYNCS.PHASECHK.TRANS64.TRYWAIT P1, [UR5], R2 ;  /* 0x00000002ff0075a7 */ /* 0x0002e20008021105 */
[----:B------:R-:W4:Y:S02]  /*19e0*/  SYNCS.PHASECHK.TRANS64.TRYWAIT P0, [UR67+0x80], R3 ;  /* 0x00008003ff0075a7 */ /* 0x000f240008001143 */
[----:B-1-34-:R-:W-:Y:S05]  /*19f0*/  @!P0 BRA `(.L_x_27) ;  /* 0x0000002c00988947 */ /* 0x01afea0003800000 */
.L_x_26:
[----:B------:R-:W-:-:S05]  /*1a00*/  UMOV UR4, URZ ;  /* 0x000000ff00047c82 */ /* 0x000fca0008000000 */
.L_x_31:
[----:B---34-:R-:W-:Y:S05]  /*1a10*/  BRA.U UP0, `(.L_x_28) ;  /* 0x0000000100dc7547 */ /* 0x018fea000b800000 */
[----:B------:R-:W-:Y:S02]  /*1a20*/  ULEA UR12, UR32, UR61, 0x7 ;  /* 0x0000003d200c7291 */ /* 0x000fe4000f8e38ff */
[----:B------:R-:W-:Y:S02]  /*1a30*/  ULEA UR10, UR32, UR60, 0x7 ;  /* 0x0000003c200a7291 */ /* 0x000fe4000f8e38ff */
[----:B------:R-:W-:Y:S02]  /*1a40*/  ULEA UR8, UR32, UR63, 0x9 ;  /* 0x0000003f20087291 */ /* 0x000fe4000f8e48ff */
[----:B------:R-:W-:Y:S02]  /*1a50*/  ULEA UR6, UR32, UR62, 0xa ;  /* 0x0000003e20067291 */ /* 0x000fe4000f8e50ff */
[----:B------:R-:W-:Y:S02]  /*1a60*/  ULEA UR5, UR32, UR42, 0x3 ;  /* 0x0000002a20057291 */ /* 0x000fe4000f8e18ff */
[----:B------:R-:W-:Y:S02]  /*1a70*/  UIADD3 UR30, UPT, UPT, UR12, 0x20, URZ ;  /* 0x000000200c1e7890 */ /* 0x000fe4000fffe0ff */
        /* <DEDUP_REMOVED lines=11> */
[----:B------:R-:W-:Y:S01]  /*1b30*/  UIADD3 UR43, UPT, UPT, UR5, 0x38, URZ ;  /* 0x00000038052b7890 */ /* 0x000fe2000fffe0ff */
[----:B------:R-:W-:Y:S01]  /*1b40*/  UMOV UR13, 0x4008 ;  /* 0x00004008000d7882 */ /* 0x000fe20000000000 */
        /* <DEDUP_REMOVED lines=12> */
[----:B------:R-:W-:Y:S05]  /*1c10*/  @P1 BRA `(.L_x_29) ;  /* 0x0000000000101947 */ /* 0x000fea0003800000 */
[----:B------:R-:W-:Y:S06]  /*1c20*/  USHF.L.U32 UR34, UR36, 0x1f, URZ ;  /* 0x0000001f24227899 */ /* 0x000fec00080006ff */
[----:B-1----:R-:W-:Y:S04]  /*1c30*/  MOV R2, UR34 ;  /* 0x0000002200027c02 */ /* 0x002fe80008000f00 */
[----:B------:R-:W1:Y:S02]  /*1c40*/  SYNCS.PHASECHK.TRANS64.TRYWAIT P0, [UR5], R2 ;  /* 0x00000002ff0075a7 */ /* 0x000e640008001105 */
[----:B-1----:R-:W-:Y:S05]  /*1c50*/  @!P0 BRA `(.L_x_30) ;  /* 0x0000002c00208947 */ /* 0x002fea0003800000 */
.L_x_29:
[----:B------:R3:W-:Y:S01]  /*1c60*/  UTCCP.T.S.2CTA.4x32dp128bit tmem[UR33+0x100], gdesc[UR12] ;  /* 0x0001000c210079e7 */ /* 0x0007e20009300000 */
[----:B------:R3:W-:Y:S01]  /*1c70*/  UTCCP.T.S.2CTA.4x32dp128bit tmem[UR33+0x104], gdesc[UR30] ;  /* 0x0001041e210079e7 */ /* 0x0007e20009300000 */
[----:B------:R3:W-:Y:S01]  /*1c80*/  UTCCP.T.S.2CTA.4x32dp128bit tmem[UR33+0x108], gdesc[UR28] ;  /* 0x0001081c210079e7 */ /* 0x0007e20009300000 */
[----:B------:R3:W-:Y:S01]  /*1c90*/  UTCCP.T.S.2CTA.4x32dp128bit tmem[UR33+0x10c], gdesc[UR26] ;  /* 0x00010c1a210079e7 */ /* 0x0007e20009300000 */
[----:B------:R3:W-:Y:S01]  /*1ca0*/  UTCCP.T.S.2CTA.4x32dp128bit tmem[UR33+0x110], gdesc[UR10] ;  /* 0x0001100a210079e7 */ /* 0x0007e20009300000 */
[----:B------:R3:W-:Y:S01]  /*1cb0*/  UTCCP.T.S.2CTA.4x32dp128bit tmem[UR33+0x114], gdesc[UR24] ;  /* 0x00011418210079e7 */ /* 0x0007e20009300000 */
[----:B------:R3:W-:Y:S01]  /*1cc0*/  UTCCP.T.S.2CTA.4x32dp128bit tmem[UR33+0x118], gdesc[UR22] ;  /* 0x00011816210079e7 */ /* 0x0007e20009300000 */
[----:B------:R3:W-:Y:S01]  /*1cd0*/  UTCCP.T.S.2CTA.4x32dp128bit tmem[UR33+0x11c], gdesc[UR20] ;  /* 0x00011c14210079e7 */ /* 0x0007e20009300000 */
[----:B------:R3:W-:Y:S01]  /*1ce0*/  UTCOMMA.2CTA.4X gdesc[UR6], gdesc[UR8], tmem[UR37], tmem[UR50], idesc[UR51], tmem[UR58], UP4 ;  /* 0x803a3208060075ea */ /* 0x0007e2000a200025 */
[----:B------:R-:W-:Y:S01]  /*1cf0*/  UPLOP3.LUT UP4, UPT, UPT, UPT, UPT, 0x80, 0x8 ;  /* 0x000000000008789c */ /* 0x000fe20003f8f070 */
[----:B------:R3:W-:Y:S01]  /*1d00*/  UTCOMMA.2CTA.4X gdesc[UR16], gdesc[UR18], tmem[UR37], tmem[UR48], idesc[UR49], tmem[UR56], UPT ;  /* 0x80383012100075ea */ /* 0x0007e2000ba00025 */
[----:B------:R-:W-:Y:S01]  /*1d10*/  UMOV UR41, 0x40004040 ;  /* 0x4000404000297882 */ /* 0x000fe20000000000 */
[----:B------:R-:W-:Y:S01]  /*1d20*/  UMOV UR34, UR35 ;  /* 0x0000002300227c82 */ /* 0x000fe20008000000 */
[----:B------:R-:W-:Y:S01]  /*1d30*/  UMOV UR39, 0x40004040 ;  /* 0x4000404000277882 */ /* 0x000fe20000000000 */
[----:B------:R-:W-:Y:S01]  /*1d40*/  UMOV UR35, 0x40004040 ;  /* 0x4000404000237882 */ /* 0x000fe20000000000 */
[----:B------:R3:W-:Y:S01]  /*1d50*/  UTCOMMA.2CTA.4X gdesc[UR40], gdesc[UR14], tmem[UR37], tmem[UR46], idesc[UR47], tmem[UR54], UPT ;  /* 0x80362e0e280075ea */ /* 0x0007e2000ba00025 */
[----:B------:R3:W-:Y:S01]  /*1d60*/  UTCOMMA.2CTA.4X gdesc[UR34], gdesc[UR38], tmem[UR37], tmem[UR44], idesc[UR45], tmem[UR52], UPT ;  /* 0x80342c26220075ea */ /* 0x0007e2000ba00025 */
[----:B------:R3:W-:Y:S01]  /*1d70*/  UTCBAR.2CTA.MULTICAST [UR43], URZ, UR64 ;  /* 0x000000ff2b0073e9 */ /* 0x0007e20008200840 */
[----:B------:R-:W-:Y:S02]  /*1d80*/  NOP ;  /* 0x0000000000007918 */ /* 0x000fe40000000000 */
.L_x_28:
[----:B------:R-:W-:Y:S01]  /*1d90*/  UIADD3 UR5, UPT, UPT, UR32, 0x1, URZ ;  /* 0x0000000120057890 */ /* 0x000fe2000fffe0ff */
[----:B------:R-:W-:Y:S01]  /*1da0*/  PLOP3.LUT P1, PT, PT, PT, PT, 0x80, 0x8 ;  /* 0x000000000008781c */ /* 0x000fe20003f2f070 */
[----:B------:R-:W-:Y:S02]  /*1db0*/  UISETP.GT.U32.AND UP3, UPT, UR4, 0xe, UPT ;  /* 0x0000000e0400788c */ /* 0x000fe4000bf64070 */
[----:B------:R-:W-:Y:S02]  /*1dc0*/  UISETP.NE.AND UP2, UPT, UR5, 0x7, UPT ;  /* 0x000000070500788c */ /* 0x000fe4000bf45270 */
[----:B------:R-:W-:Y:S02]  /*1dd0*/  UISETP.NE.OR UP3, UPT, UR69, URZ, UP3 ;  /* 0x000000ff4500728c */ /* 0x000fe40009f65670 */
[----:B---3--:R-:W-:Y:S02]  /*1de0*/  USEL UR6, URZ, 0x1, UP2 ;  /* 0x00000001ff067887 */ /* 0x008fe40009000000 */
[----:B------:R-:W-:Y:S02]  /*1df0*/  USEL UR32, UR5, URZ, UP2 ;  /* 0x000000ff05207287 */ /* 0x000fe40009000000 */
[----:B------:R-:W-:Y:S01]  /*1e00*/  ULOP3.LUT UR36, UR36, UR6, URZ, 0x3c, !UPT ;  /* 0x0000000624247292 */ /* 0x000fe2000f8e3cff */
[----:B------:R-:W-:Y:S01]  /*1e10*/  PLOP3.LUT P0, PT, PT, PT, UP3, 0x80, 0x8 ;  /* 0x000000000008781c */ /* 0x000fe20003f0f038 */
[----:B------:R-:W-:Y:S03]  /*1e20*/  UIADD3 UR4, UPT, UPT, UR4, 0x1, URZ ;  /* 0x0000000104047890 */ /* 0x000fe6000fffe0ff */
[----:B------:R-:W-:Y:S02]  /*1e30*/  @!UP3 USHF.L.U32 UR5, UR36, 0x1f, URZ ;  /* 0x0000001f2405b899 */ /* 0x000fe400080006ff */
[----:B------:R-:W-:Y:S02]  /*1e40*/  @!UP3 ULEA UR6, UR32, UR42, 0x3 ;  /* 0x0000002a2006b291 */ /* 0x000fe4000f8e18ff */
[----:B------:R-:W-:Y:S02]  /*1e50*/  UISETP.NE.AND UP2, UPT, UR4, 0x10, UPT ;  /* 0x000000100400788c */ /* 0x000fe4000bf45270 */
[----:B-1----:R-:W-:Y:S05]  /*1e60*/  IMAD.U32 R2, RZ, RZ, UR5 ;  /* 0x00000005ff027e24 */ /* 0x002fea000f8e00ff */
[----:B------:R3:W4:Y:S02]  /*1e70*/  @!P0 SYNCS.PHASECHK.TRANS64.TRYWAIT P1, [UR6], R2 ;  /* 0x00000002ff0085a7 */ /* 0x0007240008021106 */
[----:B------:R-:W-:Y:S05]  /*1e80*/  BRA.U UP2, `(.L_x_31) ;  /* 0xfffffff902e07547 */ /* 0x000fea000b83ffff */
[----:B------:R-:W-:Y:S05]  /*1e90*/  BRA.U UP1, `(.L_x_32) ;  /* 0x0000000101107547 */ /* 0x000fea000b800000 */
[----:B------:R-:W-:Y:S01]  /*1ea0*/  UIADD3 UR4, UPT, UPT, UR67, 0x70, URZ ;  /* 0x0000007043047890 */ /* 0x000fe2000fffe0ff */
[----:B------:R-:W-:-:S08]  /*1eb0*/  UMOV UR5, 0x3 ;  /* 0x0000000300057882 */ /* 0x000fd00000000000 */
[----:B------:R1:W-:Y:S01]  /*1ec0*/  UTCBAR.2CTA.MULTICAST [UR4], URZ, UR5 ;  /* 0x000000ff040073e9 */ /* 0x0003e20008200805 */
[----:B------:R-:W-:Y:S02]  /*1ed0*/  NOP ;  /* 0x0000000000007918 */ /* 0x000fe40000000000 */
.L_x_32:
[----:B-1----:R-:W-:-:S04]  /*1ee0*/  UIADD3 UR4, UPT, UPT, UR66, 0x1, URZ ;  /* 0x0000000142047890 */ /* 0x002fc8000fffe0ff */
[----:B------:R-:W-:-:S04]  /*1ef0*/  UISETP.NE.AND UP2, UPT, UR4, 0x2, UPT ;  /* 0x000000020400788c */ /* 0x000fc8000bf45270 */
[----:B------:R-:W-:Y:S02]  /*1f00*/  USEL UR4, UR4, URZ, UP2 ;  /* 0x000000ff04047287 */ /* 0x000fe40009000000 */
[----:B------:R-:W-:Y:S02]  /*1f10*/  USEL UR5, URZ, 0x1, UP2 ;  /* 0x00000001ff057887 */ /* 0x000fe40009000000 */
[----:B------:R-:W-:-:S03]  /*1f20*/  UISETP.GE.AND UP2, UPT, UR68, 0x200, UPT ;  /* 0x000002004400788c */ /* 0x000fc6000bf46270 */
[----:B------:R-:W-:Y:S01]  /*1f30*/  UMOV UR66, UR4 ;  /* 0x0000000400427c82 */ /* 0x000fe20008000000 */
[----:B------:R-:W-:-:S05]  /*1f40*/  LOP3.LUT R5, R5, UR5, RZ, 0x3c, !PT ;  /* 0x0000000505057c12 */ /* 0x000fca000f8e3cff */
[----:B------:R-:W-:Y:S05]  /*1f50*/  BRA.U !UP2, `(.L_x_33) ;  /* 0xfffffff90a747547 */ /* 0x000fea000b83ffff */
[----:B------:R-:W-:-:S06]  /*1f60*/  UIADD3 UR4, UPT, UPT, UR4, 0x1, URZ ;  /* 0x0000000104047890 */ /* 0x000fcc000fffe0ff */
[----:B------:R-:W-:Y:S02]  /*1f70*/  MOV R6, UR4 ;  /* 0x0000000400067c02 */ /* 0x000fe40008000f00 */
.L_x_25:
[----:B------:R-:W-:-:S09]  /*1f80*/  UISETP.NE.AND UP0, UPT, UR65, URZ, UPT ;  /* 0x000000ff4100728c */ /* 0x000fd2000bf05270 */
[----:B------:R-:W-:Y:S05]  /*1f90*/  BRA.U UP0, `(.L_x_24) ;  /* 0x00000001002c7547 */ /* 0x000fea000b800000 */
[----:B---3--:R-:W3:Y:S01]  /*1fa0*/  S2R R2, SR_CgaCtaId ;  /* 0x0000000000027919 */ /* 0x008ee20000008800 */
[----:B------:R-:W-:Y:S02]  /*1fb0*/  ISETP.NE.AND P0, PT, R6, 0x2, PT ;  /* 0x000000020600780c */ /* 0x000fe40003f05270 */
[----:B------:R-:W-:Y:S02]  /*1fc0*/  MOV R3, 0x400 ;  /* 0x0000040000037802 */ /* 0x000fe40000000f00 */
[----:B------:R-:W-:-:S04]  /*1fd0*/  SEL R4, RZ, 0x1, P0 ;  /* 0x00000001ff047807 */ /* 0x000fc80000000000 */
[----:B------:R-:W-:-:S05]  /*1fe0*/  LOP3.LUT R4, R5, R4, RZ, 0x3c, !PT ;  /* 0x0000000405047212 */ /* 0x000fca00078e3cff */
[----:B------:R-:W-:Y:S01]  /*1ff0*/  IMAD.U32 R4, R4, -0x80000000, RZ ;  /* 0x8000000004047824 */ /* 0x000fe200078e00ff */
[----:B---3--:R-:W-:Y:S02]  /*2000*/  LEA R2, R2, R3, 0x18 ;  /* 0x0000000302027211 */ /* 0x008fe400078ec0ff */
[----:B------:R-:W-:-:S05]  /*2010*/  SEL R3, R6, RZ, P0 ;  /* 0x000000ff06037207 */ /* 0x000fca0000000000 */
[----:B------:R-:W-:-:S04]  /*2020*/  IMAD R2, R3, 0x8, R2 ;  /* 0x0000000803027824 */ /* 0x000fc800078e0202 */
[----:B------:R-:W3:Y:S02]  /*2030*/  SYNCS.PHASECHK.TRANS64.TRYWAIT P0, [R2+URZ+0x80], R4 ;  /* 0x00008004020075a7 */ /* 0x000ee400080011ff */
[----:B---3--:R-:W-:Y:S05]  /*2040*/  @!P0 BRA `(.L_x_34) ;  /* 0x0000002800448947 */ /* 0x008fea0003800000 */
.L_x_24:
[----:B------:R-:W-:-:S13]  /*2050*/  ISETP.GT.AND P0, PT, R7, 0x3, PT ;  /* 0x000000030700780c */ /* 0x000fda0003f04270 */
[----:B-12345:R-:W-:Y:S05]  /*2060*/  @P0 EXIT ;  /* 0x000000000000094d */ /* 0x03efea0003800000 */
[----:B------:R-:W-:-:S13]  /*2070*/  ISETP.NE.AND P0, PT, R7, RZ, PT ;  /* 0x000000ff0700720c */ /* 0x000fda0003f05270 */
[----:B------:R-:W-:Y:S05]  /*2080*/  @P0 BRA `(.L_x_35) ;  /* 0x00000004008c0947 */ /* 0x000fea0003800000 */
[----:B------:R-:W1:Y:S01]  /*2090*/  S2R R6, SR_CgaCtaId ;  /* 0x0000000000067919 */ /* 0x000e620000008800 */
[----:B------:R-:W-:Y:S01]  /*20a0*/  NOP ;  /* 0x0000000000007918 */ /* 0x000fe20000000000 */
[----:B------:R-:W-:Y:S02]  /*20b0*/  MOV R3, 0x40 ;  /* 0x0000004000037802 */ /* 0x000fe40000000f00 */
[----:B------:R-:W-:Y:S02]  /*20c0*/  MOV R5, 0x400 ;  /* 0x0000040000057802 */ /* 0x000fe40000000f00 */
[C---:B-1----:R-:W-:Y:S02]  /*20d0*/  LEA R2, R6.reuse, R3, 0x18 ;  /* 0x0000000306027211 */ /* 0x042fe400078ec0ff */
[----:B------:R-:W-:-:S04]  /*20e0*/  LEA R5, R6, R5, 0x18 ;  /* 0x0000000506057211 */ /* 0x000fc800078ec0ff */
[----:B------:R-:W1:Y:S02]  /*20f0*/  LDS.U8 R2, [R2] ;  /* 0x0000000002027984 */ /* 0x000e640000000000 */
[----:B-1----:R-:W-:-:S13]  /*2100*/  ISETP.NE.AND P0, PT, R2, RZ, PT ;  /* 0x000000ff0200720c */ /* 0x002fda0003f05270 */
[----:B------:R-:W-:Y:S05]  /*2110*/  @P0 BRA `(.L_x_36) ;  /* 0x0000000400500947 */ /* 0x000fea0003800000 */
[C---:B------:R-:W-:Y:S02]  /*2120*/  LOP3.LUT R2, R6.reuse, 0x1, RZ, 0xc0, !PT ;  /* 0x0000000106027812 */ /* 0x040fe400078ec0ff */
[----:B------:R-:W-:Y:S02]  /*2130*/  LOP3.LUT R13, R6, 0x1, RZ, 0x3c, !PT ;  /* 0x00000001060d7812 */ /* 0x000fe400078e3cff */
[----:B------:R-:W-:-:S13]  /*2140*/  ISETP.NE.U32.AND P1, PT, R2, 0x1, PT ;  /* 0x000000010200780c */ /* 0x000fda0003f25070 */
[----:B------:R-:W-:Y:S05]  /*2150*/  @!P1 BRA `(.L_x_37) ;  /* 0x0000000000c49947 */ /* 0x000fea0003800000 */
[----:B------:R-:W-:Y:S01]  /*2160*/  ELECT P0, URZ, PT ;  /* 0x0000000000ff782f */ /* 0x000fe20003800000 */
[----:B------:R-:W-:-:S12]  /*2170*/  BSSY B0, `(.L_x_37) ;  /* 0x000002f000007945 */ /* 0x000fd80003800000 */
[----:B------:R-:W-:Y:S05]  /*2180*/  @!P0 BRA `(.L_x_38) ;  /* 0x0000000000b48947 */ /* 0x000fea0003800000 */
[----:B------:R-:W-:-:S05]  /*2190*/  UMOV UR4, 0x10 ;  /* 0x0000001000047882 */ /* 0x000fca0000000000 */
[----:B------:R-:W-:Y:S04]  /*21a0*/  DEPBAR.LE SB1, 0x36 ;  /* 0x00009d800000791a */ /* 0x000fe80000000000 */
[----:B------:R-:W1:Y:S02]  /*21b0*/  UTCATOMSWS.2CTA.FIND_AND_SET.ALIGN UP0, UR4, UR4 ;  /* 0x00000004000475e3 */ /* 0x000e640008200800 */
[----:B-1----:R-:W-:Y:S01]  /*21c0*/  PLOP3.LUT P0, PT, PT, PT, UP0, 0x80, 0x8 ;  /* 0x000000000008781c */ /* 0x002fe20003f0f008 */
[----:B------:R-:W-:-:S03]  /*21d0*/  IMAD.U32 R12, RZ, RZ, UR4 ;  /* 0x00000004ff0c7e24 */ /* 0x000fc6000f8e00ff */
[----:B------:R-:W-:-:S04]  /*21e0*/  SEL R2, RZ, 0xffffffff, !P0 ;  /* 0xffffffffff027807 */ /* 0x000fc80004000000 */
[----:B------:R-:W-:-:S13]  /*21f0*/  ISETP.NE.AND P0, PT, R2, RZ, PT ;  /* 0x000000ff0200720c */ /* 0x000fda0003f05270 */
[----:B------:R-:W-:Y:S05]  /*2200*/  @P0 BRA `(.L_x_39) ;  /* 0x0000000000240947 */ /* 0x000fea0003800000 */
.L_x_40:
[----:B------:R-:W-:Y:S05]  /*2210*/  NANOSLEEP 0x64 ;  /* 0x000000640000795d */ /* 0x000fea0003800000 */
[----:B------:R-:W-:-:S05]  /*2220*/  UMOV UR4, 0x10 ;  /* 0x0000001000047882 */ /* 0x000fca0000000000 */
[----:B------:R-:W-:Y:S04]  /*2230*/  DEPBAR.LE SB1, 0x36 ;  /* 0x00009d800000791a */ /* 0x000fe80000000000 */
[----:B------:R-:W1:Y:S02]  /*2240*/  UTCATOMSWS.2CTA.FIND_AND_SET.ALIGN UP0, UR4, UR4 ;  /* 0x00000004000475e3 */ /* 0x000e640008200800 */
[----:B-1----:R-:W-:Y:S01]  /*2250*/  PLOP3.LUT P0, PT, PT, PT, UP0, 0x80, 0x8 ;  /* 0x000000000008781c */ /* 0x002fe20003f0f008 */
[----:B------:R-:W-:-:S03]  /*2260*/  IMAD.U32 R12, RZ, RZ, UR4 ;  /* 0x00000004ff0c7e24 */ /* 0x000fc6000f8e00ff */
[----:B------:R-:W-:-:S04]  /*2270*/  SEL R2, RZ, 0xffffffff, !P0 ;  /* 0xffffffffff027807 */ /* 0x000fc80004000000 */
[----:B------:R-:W-:-:S13]  /*2280*/  ISETP.NE.AND P0, PT, R2, RZ, PT ;  /* 0x000000ff0200720c */ /* 0x000fda0003f05270 */
[----:B------:R-:W-:Y:S05]  /*2290*/  @!P0 BRA `(.L_x_40) ;  /* 0xfffffffc00dc8947 */ /* 0x000fea000383ffff */
.L_x_39:
[----:B------:R-:W-:Y:S01]  /*22a0*/  MOV R11, 0x60 ;  /* 0x00000060000b7802 */ /* 0x000fe20000000f00 */
[----:B------:R-:W-:Y:S01]  /*22b0*/  VIADD R2, R5, 0x98 ;  /* 0x0000009805027836 */ /* 0x000fe20000000000 */
[----:B------:R-:W-:Y:S01]  /*22c0*/  MOV R3, 0x58 ;  /* 0x0000005800037802 */ /* 0x000fe20000000f00 */
[----:B------:R-:W-:Y:S01]  /*22d0*/  IMAD.MOV.U32 R8, RZ, RZ, 0x4 ;  /* 0x00000004ff087424 */ /* 0x000fe200078e00ff */
[C---:B------:R-:W-:Y:S02]  /*22e0*/  LEA R11, R6.reuse, R11, 0x18 ;  /* 0x0000000b060b7211 */ /* 0x040fe400078ec0ff */
[----:B------:R-:W-:-:S03]  /*22f0*/  LEA R4, R6, R3, 0x18 ;  /* 0x0000000306047211 */ /* 0x000fc600078ec0ff */
[----:B------:R-:W1:Y:S02]  /*2300*/  LDS R14, [R11] ;  /* 0x000000000b0e7984 */ /* 0x000e640000000800 */
[----:B-1----:R-:W-:-:S04]  /*2310*/  IMAD.U32 R14, R14, -0x80000000, RZ ;  /* 0x800000000e0e7824 */ /* 0x002fc800078e00ff */
[----:B------:R-:W1:Y:S02]  /*2320*/  SYNCS.PHASECHK.TRANS64.TRYWAIT P0, [R4+URZ], R14 ;  /* 0x0000000e040075a7 */ /* 0x000e6400080011ff */
[----:B-1----:R-:W-:Y:S05]  /*2330*/  @P0 BRA `(.L_x_41) ;  /* 0x0000000000080947 */ /* 0x002fea0003800000 */
[----:B------:R-:W1:Y:S02]  /*2340*/  SYNCS.PHASECHK.TRANS64.TRYWAIT P0, [R4+URZ], R14 ;  /* 0x0000000e040075a7 */ /* 0x000e6400080011ff */
[----:B-1----:R-:W-:Y:S05]  /*2350*/  @!P0 BRA `(.L_x_42) ;  /* 0x0000002400988947 */ /* 0x002fea0003800000 */
.L_x_41:
[C---:B------:R-:W-:Y:S01]  /*2360*/  PRMT R3, R13.reuse, 0x654, R4 ;  /* 0x000006540d037816 */ /* 0x040fe20000000004 */
[C---:B------:R-:W-:Y:S01]  /*2370*/  IMAD.SHL.U32 R10, R12.reuse, 0x20, RZ ;  /* 0x000000200c0a7824 */ /* 0x040fe200078e00ff */
[----:B------:R-:W-:Y:S01]  /*2380*/  PRMT R2, R13, 0x654, R2 ;  /* 0x000006540d027816 */ /* 0x000fe20000000002 */
[----:B------:R-:W-:Y:S01]  /*2390*/  IMAD.MOV.U32 R7, RZ, RZ, 0xffff ;  /* 0x0000ffffff077424 */ /* 0x000fe200078e00ff */
[----:B------:R2:W-:Y:S01]  /*23a0*/  SYNCS.ARRIVE.TRANS64.RED RZ, [R3+URZ], R8 ;  /* 0x0000000803ff79a7 */ /* 0x0005e200080004ff */
[----:B-1----:R-:W-:Y:S01]  /*23b0*/  IMAD.MOV.U32 R4, RZ, RZ, 0x1 ;  /* 0x00000001ff047424 */ /* 0x002fe200078e00ff */
[----:B------:R1:W-:Y:S01]  /*23c0*/  STS [R5+0x98], R10 ;  /* 0x0000980a05007388 */ /* 0x0003e20000000800 */
[----:B------:R-:W-:Y:S01]  /*23d0*/  VIADD R9, R12, 0x10 ;  /* 0x000000100c097836 */ /* 0x000fe20000000000 */
[----:B------:R-:W-:Y:S02]  /*23e0*/  SHF.L.U32 R7, R7, R12, RZ ;  /* 0x0000000c07077219 */ /* 0x000fe400000006ff */
[----:B------:R1:W-:Y:S02]  /*23f0*/  STAS [R2.64], R12 ;  /* 0x0000000c02007dbd */ /* 0x0003e4000c0008ff */
[----:B--2---:R-:W-:-:S02]  /*2400*/  SHF.L.U32 R8, R4, R9, RZ ;  /* 0x0000000904087219 */ /* 0x004fc400000006ff */
[----:B------:R-:W-:Y:S02]  /*2410*/  MOV R9, 0x50 ;  /* 0x0000005000097802 */ /* 0x000fe40000000f00 */
[----:B------:R-:W-:Y:S02]  /*2420*/  LOP3.LUT R7, R8, R7, RZ, 0xfc, !PT ;  /* 0x0000000708077212 */ /* 0x000fe400078efcff */
[----:B------:R-:W-:-:S05]  /*2430*/  LEA R8, R6, R9, 0x18 ;  /* 0x0000000906087211 */ /* 0x000fca00078ec0ff */
[----:B------:R1:W-:Y:S04]  /*2440*/  ATOMS.OR RZ, [R8], R7 ;  /* 0x0000000708ff738c */ /* 0x0003e80003000000 */
[----:B------:R1:W-:Y:S02]  /*2450*/  ATOMS.XOR RZ, [R11], R4 ;  /* 0x000000040bff738c */ /* 0x0003e40003800000 */
.L_x_38:
[----:B------:R-:W-:Y:S05]  /*2460*/  BSYNC B0 ;  /* 0x0000000000007941 */ /* 0x000fea0003800000 */
.L_x_37:
[----:B------:R-:W-:Y:S05]  /*2470*/  @P1 BRA `(.L_x_43) ;  /* 0x0000000000881947 */ /* 0x000fea0003800000 */
[----:B------:R-:W-:Y:S05]  /*2480*/  WARPSYNC.ALL ;  /* 0x0000000000007948 */ /* 0x000fea0003800000 */
[----:B------:R-:W-:Y:S01]  /*2490*/  NOP ;  /* 0x0000000000007918 */ /* 0x000fe20000000000 */
[----:B------:R-:W-:-:S13]  /*24a0*/  ELECT P0, URZ, PT ;  /* 0x0000000000ff782f */ /* 0x000fda0003800000 */
[----:B------:R-:W-:Y:S05]  /*24b0*/  @!P0 BRA `(.L_x_43) ;  /* 0x0000000000788947 */ /* 0x000fea0003800000 */
[----:B-1----:R-:W-:Y:S02]  /*24c0*/  MOV R7, 0x60 ;  /* 0x0000006000077802 */ /* 0x002fe40000000f00 */
[----:B------:R-:W-:Y:S02]  /*24d0*/  MOV R3, 0x58 ;  /* 0x0000005800037802 */ /* 0x000fe40000000f00 */
        /* <DEDUP_REMOVED lines=8> */
.L_x_44:
[----:B------:R-:W2:Y:S01]  /*2560*/  LDS R10, [R5+0x98] ;  /* 0x00009800050a7984 */ /* 0x000ea20000000800 */
[----:B-1----:R-:W-:Y:S01]  /*2570*/  IMAD.MOV.U32 R3, RZ, RZ, 0xffff ;  /* 0x0000ffffff037424 */ /* 0x002fe200078e00ff */
[----:B------:R-:W-:Y:S01]  /*2580*/  PRMT R4, R13, 0x654, R4 ;  /* 0x000006540d047816 */ /* 0x000fe20000000004 */
[----:B------:R-:W-:Y:S02]  /*2590*/  IMAD.MOV.U32 R2, RZ, RZ, 0x1 ;  /* 0x00000001ff027424 */ /* 0x000fe400078e00ff */
[C---:B--2---:R-:W-:Y:S01]  /*25a0*/  IMAD.SHL.U32 R8, R10.reuse, 0x20, RZ ;  /* 0x000000200a087824 */ /* 0x044fe200078e00ff */
[----:B------:R-:W-:Y:S01]  /*25b0*/  SHF.L.U32 R3, R3, R10, RZ ;  /* 0x0000000a03037219 */ /* 0x000fe200000006ff */
[----:B------:R-:W-:-:S03]  /*25c0*/  VIADD R9, R10, 0x10 ;  /* 0x000000100a097836 */ /* 0x000fc60000000000 */
[----:B------:R2:W-:Y:S02]  /*25d0*/  STS [R5+0x98], R8 ;  /* 0x0000980805007388 */ /* 0x0005e40000000800 */
[----:B------:R-:W-:Y:S02]  /*25e0*/  SHF.L.U32 R10, R2, R9, RZ ;  /* 0x00000009020a7219 */ /* 0x000fe400000006ff */
[----:B------:R-:W-:Y:S02]  /*25f0*/  MOV R9, 0x50 ;  /* 0x0000005000097802 */ /* 0x000fe40000000f00 */
[----:B------:R-:W-:Y:S02]  /*2600*/  LOP3.LUT R3, R10, R3, RZ, 0xfc, !PT ;  /* 0x000000030a037212 */ /* 0x000fe400078efcff */
[----:B------:R-:W-:-:S05]  /*2610*/  LEA R6, R6, R9, 0x18 ;  /* 0x0000000906067211 */ /* 0x000fca00078ec0ff */
[----:B------:R2:W-:Y:S01]  /*2620*/  ATOMS.OR RZ, [R6], R3 ;  /* 0x0000000306ff738c */ /* 0x0005e20003000000 */
[----:B------:R2:W-:Y:S03]  /*2630*/  SYNCS.ARRIVE.TRANS64.RED.A1T0 RZ, [R4+URZ], RZ ;  /* 0x000000ff04ff79a7 */ /* 0x0005e600081004ff */
[----:B------:R2:W-:Y:S01]  /*2640*/  ATOMS.XOR RZ, [R7], R2 ;  /* 0x0000000207ff738c */ /* 0x0005e20003800000 */
[----:B------:R-:W-:Y:S05]  /*2650*/  BRA `(.L_x_43) ;  /* 0x0000000000107947 */ /* 0x000fea0003800000 */
.L_x_36:
[----:B------:R-:W-:Y:S02]  /*2660*/  MOV R2, 0xffffffff ;  /* 0xffffffff00027802 */ /* 0x000fe40000000f00 */
[----:B------:R-:W-:-:S03]  /*2670*/  MOV R4, 0x26a0 ;  /* 0x000026a000047802 */ /* 0x000fc60000000f00 */
[----:B------:R1:W-:Y:S04]  /*2680*/  STS [R5+0x98], R2 ;  /* 0x0000980205007388 */ /* 0x0003e80000000800 */
[----:B-1----:R-:W-:Y:S05]  /*2690*/  CALL.REL.NOINC `($__internal_1_$__cuda_sm10x_tcgen05_guardrail_trap_phase_invalid_during_alloc) ;  /* 0x0000002400307944 */ /* 0x002fea0003c00000 */
.L_x_43:
[----:B------:R-:W-:Y:S05]  /*26a0*/  WARPSYNC.ALL ;  /* 0x0000000000007948 */ /* 0x000fea0003800000 */
[----:B------:R-:W-:Y:S01]  /*26b0*/  NOP ;  /* 0x0000000000007918 */ /* 0x000fe20000000000 */
.L_x_35:
[----:B------:R-:W3:Y:S08]  /*26c0*/  S2UR UR4, SR_CgaCtaId ;  /* 0x00000000000479c3 */ /* 0x000ef00000008800 */
[----:B------:R-:W-:Y:S01]  /*26d0*/  BAR.SYNC.DEFER_BLOCKING 0x3, 0xa0 ;  /* 0x00c2800000007b1d */ /* 0x000fe20000010000 */
[----:B-12---:R-:W-:-:S07]  /*26e0*/  MOV R3, 0x400 ;  /* 0x0000040000037802 */ /* 0x006fce0000000f00 */
[----:B------:R-:W1:Y:S01]  /*26f0*/  S2UR UR33, SR_CTAID.Z ;  /* 0x00000000002179c3 */ /* 0x000e620000002700 */
[----:B---3--:R-:W-:-:S05]  /*2700*/  IMAD.U32 R2, RZ, RZ, UR4 ;  /* 0x00000004ff027e24 */ /* 0x008fca000f8e00ff */
[----:B------:R-:W-:Y:S01]  /*2710*/  LEA R3, R2, R3, 0x18 ;  /* 0x0000000302037211 */ /* 0x000fe200078ec0ff */
[----:B-1----:R-:W-:-:S04]  /*2720*/  UISETP.GT.U32.AND UP0, UPT, UR33, 0x1ff, UPT ;  /* 0x000001ff2100788c */ /* 0x002fc8000bf04070 */
[----:B------:R1:W2:Y:S05]  /*2730*/  LDS R65, [R3+0x98] ;  /* 0x0000980003417984 */ /* 0x0002aa0000000800 */
[----:B------:R-:W-:Y:S05]  /*2740*/  BRA.U UP0, `(.L_x_46) ;  /* 0x0000001d00387547 */ /* 0x000fea000b800000 */
[----:B------:R-:W3:Y:S01]  /*2750*/  LDCU.64 UR6, c[0x0][0x648] ;  /* 0x0000c900ff0677ac */ /* 0x000ee20008000a00 */
[----:B------:R-:W-:Y:S01]  /*2760*/  IMAD.SHL.U32 R4, R0, 0x40, RZ ;  /* 0x0000004000047824 */ /* 0x000fe200078e00ff */
[----:B------:R-:W-:Y:S01]  /*2770*/  SHF.R.U32.HI R0, RZ, 0x5, R0 ;  /* 0x00000005ff007819 */ /* 0x000fe20000011600 */
[----:B------:R-:W4:Y:S01]  /*2780*/  S2UR UR30, SR_CgaCtaId ;  /* 0x00000000001e79c3 */ /* 0x000f220000008800 */
[----:B------:R-:W5:Y:S01]  /*2790*/  LDCU.64 UR8, c[0x0][0x660] ;  /* 0x0000cc00ff0877ac */ /* 0x000f620008000a00 */
[----:B------:R-:W-:Y:S01]  /*27a0*/  R2UR UR10, R67 ;  /* 0x00000000430a72ca */ /* 0x000fe200000e0000 */
[----:B------:R-:W1:Y:S01]  /*27b0*/  S2R R43, SR_LANEID ;  /* 0x00000000002b7919 */ /* 0x000e620000000000 */
[----:B------:R-:W-:Y:S01]  /*27c0*/  LOP3.LUT R5, R4, 0x7c0, RZ, 0xc0, !PT ;  /* 0x000007c004057812 */ /* 0x000fe200078ec0ff */
[----:B------:R-:W2:Y:S01]  /*27d0*/  LDCU UR36, c[0x0][0x654] ;  /* 0x0000ca80ff2477ac */ /* 0x000ea20008000800 */
[----:B------:R-:W-:Y:S01]  /*27e0*/  BSSY B1, `(.L_x_46) ;  /* 0x00001c4000017945 */ /* 0x000fe20003800000 */
[----:B------:R-:W-:Y:S01]  /*27f0*/  IMAD.U32 R64, RZ, RZ, UR33 ;  /* 0x00000021ff407e24 */ /* 0x000fe2000f8e00ff */
[----:B------:R-:W1:Y:S01]  /*2800*/  S2UR UR29, SR_CgaCtaId ;  /* 0x00000000001d79c3 */ /* 0x000e620000008800 */
[----:B------:R-:W-:Y:S01]  /*2810*/  IMAD R4, R0, 0x800, R5 ;  /* 0x0000080000047824 */ /* 0x000fe200078e0205 */
[----:B------:R-:W1:Y:S01]  /*2820*/  LDCU.64 UR34, c[0x0][0x348] ;  /* 0x00006900ff2277ac */ /* 0x000e620008000a00 */
[----:B------:R-:W-:Y:S01]  /*2830*/  CS2R R44, SRZ ;  /* 0x00000000002c7805 */ /* 0x000fe2000001ff00 */
[----:B------:R-:W-:-:S02]  /*2840*/  IMAD.MOV.U32 R42, RZ, RZ, RZ ;  /* 0x000000ffff2a7224 */ /* 0x000fc400078e00ff */
[----:B------:R-:W-:Y:S01]  /*2850*/  IMAD.IADD R5, R3, 0x1, R4 ;  /* 0x0000000103057824 */ /* 0x000fe200078e0204 */
[----:B---3--:R-:W-:Y:S01]  /*2860*/  UIMAD.WIDE.U32 UR4, UR33, UR7, URZ ;  /* 0x00000007210472a5 */ /* 0x008fe2000f8e00ff */
[----:B------:R-:W3:Y:S01]  /*2870*/  S2UR UR28, SR_CgaCtaId ;  /* 0x00000000001c79c3 */ /* 0x000ee20000008800 */
[----:B------:R-:W1:Y:S01]  /*2880*/  LDCU UR7, c[0x0][0x658] ;  /* 0x0000cb00ff0777ac */ /* 0x000e620008000800 */
[C---:B------:R-:W-:Y:S02]  /*2890*/  VIADD R4, R5.reuse, 0x430 ;  /* 0x0000043005047836 */ /* 0x040fe40000000000 */
[C---:B------:R-:W-:Y:S01]  /*28a0*/  VIADD R7, R5.reuse, 0x420 ;  /* 0x0000042005077836 */ /* 0x040fe20000000000 */
[----:B------:R-:W-:Y:S01]  /*28b0*/  UIADD3 UR4, UPT, UPT, -UR5, UR33, URZ ;  /* 0x0000002105047290 */ /* 0x000fe2000fffe1ff */
[----:B------:R-:W-:Y:S01]  /*28c0*/  IMAD R63, R0, 0x4, R3 ;  /* 0x00000004003f7824 */ /* 0x000fe200078e0203 */
[----:B------:R-:W-:Y:S01]  /*28d0*/  USHF.R.U32.HI UR20, URZ, 0x1, UR10 ;  /* 0x00000001ff147899 */ /* 0x000fe2000801160a */
[----:B------:R-:W2:Y:S01]  /*28e0*/  S2UR UR27, SR_CgaCtaId ;  /* 0x00000000001b79c3 */ /* 0x000ea20000008800 */
[----:B------:R-:W-:Y:S01]  /*28f0*/  USHF.R.U32.HI UR4, URZ, UR77, UR4 ;  /* 0x0000004dff047299 */ /* 0x000fe20008011604 */
[----:B------:R-:W-:Y:S01]  /*2900*/  SHF.R.U32.HI R61, RZ, 0x3, R4 ;  /* 0x00000003ff3d7819 */ /* 0x000fe20000011604 */
[----:B------:R-:W-:Y:S01]  /*2910*/  UIADD3 UR22, UPT, UPT, UR20, -0x1, URZ ;  /* 0xffffffff14167890 */ /* 0x000fe2000fffe0ff */
[----:B------:R-:W-:Y:S01]  /*2920*/  SHF.R.U32.HI R60, RZ, 0x3, R7 ;  /* 0x00000003ff3c7819 */ /* 0x000fe20000011607 */
[----:B------:R-:W-:Y:S01]  /*2930*/  UIADD3 UR4, UPT, UPT, UR5, UR4, URZ ;  /* 0x0000000405047290 */ /* 0x000fe2000fffe0ff */
[----:B------:R-:W-:Y:S01]  /*2940*/  LOP3.LUT R61, R4, 0x30, R61, 0x78, !PT ;  /* 0x00000030043d7812 */ /* 0x000fe200078e783d */
[C---:B------:R-:W-:Y:S01]  /*2950*/  VIADD R4, R5.reuse, 0x410 ;  /* 0x0000041005047836 */ /* 0x040fe20000000000 */
[----:B------:R-:W2:Y:S01]  /*2960*/  S2UR UR26, SR_CgaCtaId ;  /* 0x00000000001a79c3 */ /* 0x000ea20000008800 */
[----:B------:R-:W-:Y:S01]  /*2970*/  USHF.R.U32.HI UR4, URZ, UR76, UR4 ;  /* 0x0000004cff047299 */ /* 0x000fe20008011604 */
[----:B------:R-:W-:Y:S01]  /*2980*/  VIADD R5, R5, 0x400 ;  /* 0x0000040005057836 */ /* 0x000fe20000000000 */
[----:B------:R-:W-:Y:S01]  /*2990*/  MOV R41, UR22 ;  /* 0x0000001600297c02 */ /* 0x000fe20008000f00 */
[----:B-1----:R-:W-:Y:S01]  /*29a0*/  UIADD3 UR14, UP3, UPT, UR34, 0x240, URZ ;  /* 0x00000240220e7890 */ /* 0x002fe2000ff7e0ff */
[----:B------:R-:W-:Y:S01]  /*29b0*/  SHF.R.U32.HI R47, RZ, 0x3, R4 ;  /* 0x00000003ff2f7819 */ /* 0x000fe20000011604 */
[----:B------:R-:W-:Y:S01]  /*29c0*/  UIADD3 UR4, UPT, UPT, -UR4, URZ, URZ ;  /* 0x000000ff04047290 */ /* 0x000fe2000fffe1ff */
[----:B------:R-:W-:Y:S01]  /*29d0*/  SHF.R.U32.HI R46, RZ, 0x3, R5 ;  /* 0x00000003ff2e7819 */ /* 0x000fe20000011605 */
[----:B------:R-:W-:Y:S01]  /*29e0*/  UIADD3 UR12, UP2, UPT, UR34, 0x240, URZ ;  /* 0x00000240220c7890 */ /* 0x000fe2000ff5e0ff */
[----:B------:R-:W-:Y:S01]  /*29f0*/  LOP3.LUT R60, R7, 0x30, R60, 0x78, !PT ;  /* 0x00000030073c7812 */ /* 0x000fe200078e783c */
[----:B------:R-:W-:Y:S01]  /*2a00*/  UIMAD UR21, UR4, UR6, UR33 ;  /* 0x00000006041572a4 */ /* 0x000fe2000f8e0221 */
[----:B------:R-:W-:Y:S01]  /*2a10*/  LOP3.LUT R47, R4, 0x30, R47, 0x78, !PT ;  /* 0x00000030042f7812 */ /* 0x000fe200078e782f */
[----:B------:R-:W-:Y:S01]  /*2a20*/  UIADD3 UR10, UP1, UPT, UR34, 0x240, URZ ;  /* 0x00000240220a7890 */ /* 0x000fe2000ff3e0ff */
[----:B------:R-:W-:Y:S01]  /*2a30*/  LOP3.LUT R46, R5, 0x30, R46, 0x78, !PT ;  /* 0x00000030052e7812 */ /* 0x000fe200078e782e */
[----:B------:R-:W-:Y:S01]  /*2a40*/  UIMAD.WIDE.U32 UR4, UR21, UR7, URZ ;  /* 0x00000007150472a5 */ /* 0x000fe2000f8e00ff */
[----:B------:R-:W-:Y:S01]  /*2a50*/  R2UR UR7, R66 ;  /* 0x00000000420772ca */ /* 0x000fe200000e0000 */
[----:B--2---:R-:W-:Y:S01]  /*2a60*/  IMAD R62, R0, 0x200000, R65 ;  /* 0x00200000003e7824 */ /* 0x004fe200078e0241 */
[----:B------:R-:W1:Y:S01]  /*2a70*/  LDCU.64 UR24, c[0x0][0x358] ;  /* 0x00006b00ff1877ac */ /* 0x000e620008000a00 */
[----:B------:R-:W-:Y:S01]  /*2a80*/  UIADD3 UR4, UPT, UPT, UR21, -UR5, URZ ;  /* 0x8000000515047290 */ /* 0x000fe2000fffe0ff */
[----:B------:R-:W2:Y:S03]  /*2a90*/  LDCU UR32, c[0x0][0x658] ;  /* 0x0000cb00ff2077ac */ /* 0x000ea60008000800 */
[----:B------:R-:W-:-:S06]  /*2aa0*/  USHF.R.U32.HI UR4, URZ, UR75, UR4 ;  /* 0x0000004bff047299 */ /* 0x000fcc0008011604 */
[C---:B------:R-:W-:Y:S01]  /*2ab0*/  ISETP.NE.AND P0, PT, R2.reuse, UR7, PT ;  /* 0x0000000702007c0c */ /* 0x040fe2000bf05270 */
[----:B------:R-:W1:Y:S03]  /*2ac0*/  LDCU UR31, c[0x0][0x654] ;  /* 0x0000ca80ff1f77ac */ /* 0x000e660008000800 */
[----:B------:R-:W-:Y:S01]  /*2ad0*/  ISETP.LT.AND P0, PT, R2, RZ, P0 ;  /* 0x000000ff0200720c */ /* 0x000fe20000701270 */
[----:B------:R-:W-:Y:S01]  /*2ae0*/  UIADD3 UR4, UPT, UPT, UR5, UR4, URZ ;  /* 0x0000000405047290 */ /* 0x000fe2000fffe0ff */
[----:B------:R-:W1:Y:S03]  /*2af0*/  LDCU.64 UR16, c[0x0][0x648] ;  /* 0x0000c900ff1077ac */ /* 0x000e660008000a00 */
[----:B------:R-:W-:Y:S01]  /*2b00*/  USHF.R.U32.HI UR6, URZ, UR74, UR4 ;  /* 0x0000004aff067299 */ /* 0x000fe20008011604 */
[----:B------:R-:W1:Y:S03]  /*2b10*/  LDCU.64 UR18, c[0x0][0x660] ;  /* 0x0000cc00ff1277ac */ /* 0x000e660008000a00 */
[----:B-----5:R-:W-:-:S04]  /*2b20*/  UIMAD.WIDE.U32 UR4, UR6, UR9, URZ ;  /* 0x00000009060472a5 */ /* 0x020fc8000f8e00ff */
[----:B------:R-:W-:Y:S01]  /*2b30*/  @!P0 IMAD R41, RZ, RZ, UR20 ;  /* 0x00000014ff298e24 */ /* 0x000fe2000f8e02ff */
[----:B------:R-:W-:Y:S02]  /*2b40*/  UIADD3.X UR15, UPT, UPT, URZ, UR35, URZ, UP3, !UPT ;  /* 0x00000023ff0f7290 */ /* 0x000fe40009ffe4ff */
[----:B------:R-:W-:Y:S02]  /*2b50*/  UIADD3 UR4, UPT, UPT, UR6, -UR5, URZ ;  /* 0x8000000506047290 */ /* 0x000fe4000fffe0ff */
[----:B------:R-:W-:Y:S01]  /*2b60*/  IADD3 R41, PT, PT, R41, R41, RZ ;  /* 0x0000002929297210 */ /* 0x000fe20007ffe0ff */
[----:B------:R-:W-:Y:S02]  /*2b70*/  UIADD3.X UR13, UPT, UPT, URZ, UR35, URZ, UP2, !UPT ;  /* 0x00000023ff0d7290 */ /* 0x000fe400097fe4ff */
[----:B------:R-:W-:Y:S02]  /*2b80*/  USHF.R.U32.HI UR4, URZ, UR73, UR4 ;  /* 0x00000049ff047299 */ /* 0x000fe40008011604 */
[----:B------:R-:W-:-:S02]  /*2b90*/  UIADD3.X UR11, UPT, UPT, URZ, UR35, URZ, UP1, !UPT ;  /* 0x00000023ff0b7290 */ /* 0x000fc40008ffe4ff */
[----:B------:R-:W-:Y:S01]  /*2ba0*/  UIADD3 UR4, UPT, UPT, UR5, UR4, URZ ;  /* 0x0000000405047290 */ /* 0x000fe2000fffe0ff */
[----:B------:R-:W5:Y:S03]  /*2bb0*/  LDCU UR5, c[0x0][0x374] ;  /* 0x00006e80ff0577ac */ /* 0x000f660008000800 */
[----:B------:R-:W-:-:S04]  /*2bc0*/  USHF.R.U32.HI UR4, URZ, UR72, UR4 ;  /* 0x00000048ff047299 */ /* 0x000fc80008011604 */
[----:B------:R-:W-:-:S04]  /*2bd0*/  UIADD3 UR4, UPT, UPT, -UR4, URZ, URZ ;  /* 0x000000ff04047290 */ /* 0x000fc8000fffe1ff */
[----:B------:R-:W-:Y:S02]  /*2be0*/  UIMAD UR23, UR4, UR8, UR6 ;  /* 0x00000008041772a4 */ /* 0x000fe4000f8e0206 */
[----:B------:R-:W-:Y:S02]  /*2bf0*/  UIADD3 UR6, UPT, UPT, -UR6, URZ, URZ ;  /* 0x000000ff06067290 */ /* 0x000fe4000fffe1ff */
[----:B------:R-:W-:Y:S02]  /*2c00*/  UIADD3 UR8, UP0, UPT, UR34, 0x240, URZ ;  /* 0x0000024022087890 */ /* 0x000fe4000ff1e0ff */
[----:B------:R-:W-:Y:S01]  /*2c10*/  UIMAD UR6, UR6, UR36, UR21 ;  /* 0x00000024060672a4 */ /* 0x000fe2000f8e0215 */
[----:B------:R-:W-:Y:S01]  /*2c20*/  IMAD.U32 R70, RZ, RZ, UR23 ;  /* 0x00000017ff467e24 */ /* 0x000fe2000f8e00ff */
[----:B------:R-:W5:Y:S01]  /*2c30*/  LDCU UR4, c[0x0][0x370] ;  /* 0x00006e00ff0477ac */ /* 0x000f620008000800 */
[----:B------:R-:W1:Y:S03]  /*2c40*/  LDCU UR7, c[0x0][0x378] ;  /* 0x00006f00ff0777ac */ /* 0x000e660008000800 */
[----:B------:R-:W-:Y:S01]  /*2c50*/  IMAD.U32 R38, RZ, RZ, UR6 ;  /* 0x00000006ff267e24 */ /* 0x000fe2000f8e00ff */
[----:B------:R-:W-:-:S02]  /*2c60*/  UIADD3.X UR9, UPT, UPT, URZ, UR35, URZ, UP0, !UPT ;  /* 0x00000023ff097290 */ /* 0x000fc400087fe4ff */
[----:B-----5:R-:W-:-:S04]  /*2c70*/  UIMAD UR4, UR5, UR4, URZ ;  /* 0x00000004050472a4 */ /* 0x020fc8000f8e02ff */
[----:B-1----:R-:W-:-:S04]  /*2c80*/  UIMAD UR4, UR4, UR7, URZ ;  /* 0x00000007040472a4 */ /* 0x002fc8000f8e02ff */
[----:B------:R-:W-:-:S04]  /*2c90*/  ULEA.HI UR7, UR4, UR4, URZ, 0x1 ;  /* 0x0000000404077291 */ /* 0x000fc8000f8f08ff */
[----:B--234-:R-:W-:-:S12]  /*2ca0*/  USHF.R.S32.HI UR7, URZ, 0x1, UR7 ;  /* 0x00000001ff077899 */ /* 0x01cfd80008011407 */
.L_x_59:
[----:B------:R-:W-:Y:S01]  /*2cb0*/  LEA R40, R42, R3, 0x3 ;  /* 0x000000032a287211 */ /* 0x000fe200078e18ff */
[----:B------:R-:W-:Y:S01]  /*2cc0*/  BSSY B0, `(.L_x_47) ;  /* 0x0000005000007945 */ /* 0x000fe20003800000 */
[----:B------:R-:W-:Y:S02]  /*2cd0*/  SHF.L.U32 R5, R44, 0x1f, RZ ;  /* 0x0000001f2c057819 */ /* 0x000fe400000006ff */
[----:B------:R-:W-:Y:S02]  /*2ce0*/  LEA R68, R42, R62, 0x7 ;  /* 0x0000003e2a447211 */ /* 0x000fe400078e38ff */
[----:B------:R-:W1:Y:S02]  /*2cf0*/  SYNCS.PHASECHK.TRANS64.TRYWAIT P0, [R40+URZ+0x70], R5 ;  /* 0x00007005280075a7 */ /* 0x000e6400080011ff */
[----:B-1----:R-:W-:Y:S05]  /*2d00*/  @!P0 BRA `(.L_x_48) ;  /* 0x0000001c005c8947 */ /* 0x002fea0003800000 */
.L_x_73:
[----:B------:R-:W-:Y:S05]  /*2d10*/  BSYNC B0 ;  /* 0x0000000000007941 */ /* 0x000fea0003800000 */
.L_x_47:
[----:B------:R-:W-:Y:S01]  /*2d20*/  R2UR UR4, R68 ;  /* 0x00000000440472ca */ /* 0x000fe200000e0000 */
[----:B------:R-:W-:Y:S01]  /*2d30*/  IMAD.SHL.U32 R36, R45, 0x4, RZ ;  /* 0x000000042d247824 */ /* 0x000fe200078e00ff */
[----:B------:R-:W-:Y:S01]  /*2d40*/  ISETP.NE.AND P2, PT, R0, RZ, PT ;  /* 0x000000ff0000720c */ /* 0x000fe20003f45270 */
[----:B------:R-:W-:Y:S02]  /*2d50*/  IMAD.IADD R38, R38, 0x1, R38 ;  /* 0x0000000126267824 */ /* 0x000fe400078e0226 */
[----:B------:R-:W-:-:S03]  /*2d60*/  IMAD.HI R71, R36, 0x55555556, RZ ;  /* 0x5555555624477827 */ /* 0x000fc600078e02ff */
[----:B------:R-:W-:Y:S01]  /*2d70*/  LOP3.LUT R49, R38, UR69, RZ, 0xfc, !PT ;  /* 0x0000004526317c12 */ /* 0x000fe2000f8efcff */
[----:B------:R-:W-:Y:S01]  /*2d80*/  IMAD.SHL.U32 R70, R70, 0x80, RZ ;  /* 0x0000008046467824 */ /* 0x000fe200078e00ff */
[----:B------:R-:W-:Y:S02]  /*2d90*/  LEA.HI R71, R71, R71, RZ, 0x1 ;  /* 0x0000004747477211 */ /* 0x000fe400078f08ff */
[----:B------:R-:W-:Y:S01]  /*2da0*/  LEA.HI R69, R38, R49, RZ, 0x1 ;  /* 0x0000003126457211 */ /* 0x000fe200078f08ff */
[----:B-1----:R-:W1:Y:S02]  /*2db0*/  LDTM.x32 R4, tmem[UR4] ;  /* 0x00000004000479ee */ /* 0x002e6400082c0000 */
[----:B------:R-:W-:Y:S01]  /*2dc0*/  IMAD R71, R71, -0x3, R36 ;  /* 0xfffffffd47477824 */ /* 0x000fe200078e0224 */
[----:B------:R-:W-:Y:S02]  /*2dd0*/  LOP3.LUT R36, R69, 0xfffffffe, RZ, 0xc0, !PT ;  /* 0xfffffffe45247812 */ /* 0x000fe400078ec0ff */
[----:B------:R-:W-:Y:S01]  /*2de0*/  SHF.R.U32.HI R69, RZ, 0x1, R69 ;  /* 0x00000001ff457819 */ /* 0x000fe20000011645 */
[----:B------:R-:W-:Y:S01]  /*2df0*/  IMAD R48, R71, 0x2000, R46 ;  /* 0x0000200047307824 */ /* 0x000fe200078e022e */
[----:B------:R-:W-:-:S04]  /*2e00*/  ISETP.NE.AND P0, PT, R49, R36, PT ;  /* 0x000000243100720c */ /* 0x000fc80003f05270 */
[----:B------:R-:W-:Y:S02]  /*2e10*/  ISETP.LT.AND P0, PT, R49, RZ, P0 ;  /* 0x000000ff3100720c */ /* 0x000fe40000701270 */
[----:B-1----:R-:W-:Y:S02]  /*2e20*/  FMNMX.NAN R72, |R15|, |R31|, !PT ;  /* 0x4000001f0f487209 */ /* 0x002fe40007820200 */
[----:B------:R-:W-:Y:S02]  /*2e30*/  FMNMX.NAN R49, |R14|, |R30|, !PT ;  /* 0x4000001e0e317209 */ /* 0x000fe40007820200 */
[----:B------:R-:W-:Y:S02]  /*2e40*/  F2FP.BF16.F32.PACK_AB R39, R11, R10 ;  /* 0x0000000a0b27723e */ /* 0x000fe400000010ff */
[----:B------:R-:W-:Y:S02]  /*2e50*/  F2FP.BF16.F32.PACK_AB R37, R7, R6 ;  /* 0x000000060725723e */ /* 0x000fe400000010ff */
[----:B------:R-:W-:-:S02]  /*2e60*/  F2FP.BF16.F32.PACK_AB R38, R9, R8 ;  /* 0x000000080926723e */ /* 0x000fc400000010ff */
[----:B------:R-:W-:Y:S02]  /*2e70*/  F2FP.BF16.F32.PACK_AB R36, R5, R4 ;  /* 0x000000040524723e */ /* 0x000fe400000010ff */
[----:B------:R-:W-:Y:S02]  /*2e80*/  FMNMX.NAN R50, |R19|, |R35|, !PT ;  /* 0x4000002313327209 */ /* 0x000fe40007820200 */
[----:B------:R-:W-:Y:S01]  /*2e90*/  FMNMX.NAN R51, |R18|, |R34|, !PT ;  /* 0x4000002212337209 */ /* 0x000fe20007820200 */
[----:B------:R1:W-:Y:S01]  /*2ea0*/  STS.128 [R48], R36 ;  /* 0x0000002430007388 */ /* 0x0003e20000000c00 */
[----:B------:R-:W-:Y:S02]  /*2eb0*/  FMNMX3.NAN R72, |R7|, |R23|, R72, !PT ;  /* 0x4000001707487276 */ /* 0x000fe40007820248 */
[----:B------:R-:W-:Y:S02]  /*2ec0*/  F2FP.BF16.F32.PACK_AB R53, R15, R14 ;  /* 0x0000000e0f35723e */ /* 0x000fe400000010ff */
[----:B------:R-:W-:-:S02]  /*2ed0*/  FMNMX3.NAN R7, |R6|, |R22|, R49, !PT ;  /* 0x4000001606077276 */ /* 0x000fc40007820231 */
[----:B------:R-:W-:Y:S02]  /*2ee0*/  FMNMX.NAN R15, |R16|, |R32|, !PT ;  /* 0x40000020100f7209 */ /* 0x000fe40007820200 */
[----:B------:R-:W-:Y:S01]  /*2ef0*/  F2FP.BF16.F32.PACK_AB R54, R17, R16 ;  /* 0x000000101136723e */ /* 0x000fe200000010ff */
[----:B------:R-:W-:Y:S01]  /*2f00*/  IMAD R16, R71, 0x2000, R47 ;  /* 0x0000200047107824 */ /* 0x000fe200078e022f */
[----:B------:R-:W-:Y:S02]  /*2f10*/  F2FP.BF16.F32.PACK_AB R55, R19, R18 ;  /* 0x000000121337723e */ /* 0x000fe400000010ff */
[----:B------:R-:W-:Y:S02]  /*2f20*/  FMNMX.NAN R6, |R17|, |R33|, !PT ;  /* 0x4000002111067209 */ /* 0x000fe40007820200 */
[C---:B------:R-:W-:Y:S02]  /*2f30*/  FMNMX.NAN R14, |R13|.reuse, |R29|, !PT ;  /* 0x4000001d0d0e7209 */ /* 0x040fe40007820200 */
[----:B------:R-:W-:Y:S01]  /*2f40*/  F2FP.BF16.F32.PACK_AB R52, R13, R12 ;  /* 0x0000000c0d34723e */ /* 0x000fe200000010ff */
[----:B------:R-:W-:Y:S01]  /*2f50*/  IMAD R13, R71, 0x2000, R60 ;  /* 0x00002000470d7824 */ /* 0x000fe200078e023c */
[----:B------:R-:W-:-:S02]  /*2f60*/  FMNMX3.NAN R11, |R11|, |R27|, R50, !PT ;  /* 0x4000001b0b0b7276 */ /* 0x000fc40007820232 */
[-C--:B------:R-:W-:Y:S01]  /*2f70*/  FMNMX3.NAN R10, |R10|, |R26|.reuse, R51, !PT ;  /* 0x4000001a0a0a7276 */ /* 0x080fe20007820233 */
[----:B------:R2:W-:Y:S01]  /*2f80*/  STS.128 [R16], R52 ;  /* 0x0000003410007388 */ /* 0x0005e20000000c00 */
[----:B------:R-:W-:Y:S02]  /*2f90*/  F2FP.BF16.F32.PACK_AB R59, R27, R26 ;  /* 0x0000001a1b3b723e */ /* 0x000fe400000010ff */
[----:B------:R-:W-:Y:S02]  /*2fa0*/  F2FP.BF16.F32.PACK_AB R57, R23, R22 ;  /* 0x000000161739723e */ /* 0x000fe400000010ff */
[----:B------:R-:W-:Y:S01]  /*2fb0*/  FMNMX.NAN R17, |R12|, |R28|, !PT ;  /* 0x4000001c0c117209 */ /* 0x000fe20007820200 */
[----:B------:R-:W-:Y:S01]  /*2fc0*/  IMAD R12, R71, 0x2000, R61 ;  /* 0x00002000470c7824 */ /* 0x000fe200078e023d */
[----:B------:R-:W-:Y:S02]  /*2fd0*/  F2FP.BF16.F32.PACK_AB R58, R25, R24 ;  /* 0x00000018193a723e */ /* 0x000fe400000010ff */
[----:B------:R-:W-:-:S02]  /*2fe0*/  F2FP.BF16.F32.PACK_AB R56, R21, R20 ;  /* 0x000000141538723e */ /* 0x000fc400000010ff */
[----:B------:R-:W-:Y:S02]  /*2ff0*/  F2FP.BF16.F32.PACK_AB R51, R35, R34 ;  /* 0x000000222333723e */ /* 0x000fe400000010ff */
[----:B------:R-:W-:Y:S01]  /*3000*/  F2FP.BF16.F32.PACK_AB R49, R31, R30 ;  /* 0x0000001e1f31723e */ /* 0x000fe200000010ff */
[----:B------:R2:W-:Y:S01]  /*3010*/  STS.128 [R13], R56 ;  /* 0x000000380d007388 */ /* 0x0005e20000000c00 */
[----:B------:R-:W-:Y:S02]  /*3020*/  F2FP.BF16.F32.PACK_AB R50, R33, R32 ;  /* 0x000000202132723e */ /* 0x000fe400000010ff */
[----:B-1----:R-:W-:Y:S02]  /*3030*/  F2FP.BF16.F32.PACK_AB R48, R29, R28 ;  /* 0x0000001c1d30723e */ /* 0x002fe400000010ff */
[----:B------:R-:W-:Y:S02]  /*3040*/  FMNMX3.NAN R6, |R9|, |R25|, R6, !PT ;  /* 0x4000001909067276 */ /* 0x000fe40007820206 */
[----:B------:R-:W-:Y:S01]  /*3050*/  FMNMX3.NAN R15, |R8|, |R24|, R15, !PT ;  /* 0x40000018080f7276 */ /* 0x000fe2000782020f */
[----:B------:R2:W-:Y:S01]  /*3060*/  STS.128 [R12], R48 ;  /* 0x000000300c007388 */ /* 0x0005e20000000c00 */
[----:B------:R-:W-:-:S02]  /*3070*/  FMNMX3.NAN R5, |R5|, |R21|, R14, !PT ;  /* 0x4000001505057276 */ /* 0x000fc4000782020e */
[----:B------:R-:W-:Y:S01]  /*3080*/  FMNMX3.NAN R4, |R4|, |R20|, R17, !PT ;  /* 0x4000001404047276 */ /* 0x000fe20007820211 */
[----:B------:R1:W-:Y:S06]  /*3090*/  MEMBAR.ALL.CTA ;  /* 0x0000000000007992 */ /* 0x0003ec0000008000 */
[----:B-1----:R-:W1:Y:S01]  /*30a0*/  FENCE.VIEW.ASYNC.S ;  /* 0x00000000000073c6 */ /* 0x002e620000000000 */
[----:B------:R-:W-:Y:S02]  /*30b0*/  FMNMX.NAN R11, R11, R72, !PT ;  /* 0x000000480b0b7209 */ /* 0x000fe40007820000 */
[----:B------:R-:W-:-:S02]  /*30c0*/  FMNMX.NAN R7, R10, R7, !PT ;  /* 0x000000070a077209 */ /* 0x000fc40007820000 */
[----:B------:R-:W-:Y:S01]  /*30d0*/  FMNMX3.NAN R6, R5, R6, R11, !PT ;  /* 0x0000000605067276 */ /* 0x000fe2000782000b */
[----:B------:R-:W-:Y:S01]  /*30e0*/  VIADD R5, R69, 0xffffffff ;  /* 0xffffffff45057836 */ /* 0x000fe20000000000 */
[----:B------:R-:W-:Y:S01]  /*30f0*/  FMNMX3.NAN R7, R4, R15, R7, !PT ;  /* 0x0000000f04077276 */ /* 0x000fe20007820007 */
[----:B------:R-:W-:-:S03]  /*3100*/  @!P0 IMAD.MOV R5, RZ, RZ, R69 ;  /* 0x000000ffff058224 */ /* 0x000fc600078e0245 */
[----:B------:R-:W-:Y:S02]  /*3110*/  FMNMX3.NAN R6, R7, R6, RZ, !PT ;  /* 0x0000000607067276 */ /* 0x000fe400078200ff */
[----:B------:R-:W-:Y:S02]  /*3120*/  LEA R69, R5, UR71, 0x8 ;  /* 0x0000004705457c11 */ /* 0x000fe4000f8e40ff */
[----:B------:R-:W-:Y:S01]  /*3130*/  FMNMX R72, RZ, R6, !PT ;  /* 0x00000006ff487209 */ /* 0x000fe20007800000 */
[----:B-1----:R-:W-:Y:S06]  /*3140*/  BAR.SYNC.DEFER_BLOCKING 0x2, 0x80 ;  /* 0x0082000000007b1d */ /* 0x002fec0000010000 */
[----:B------:R-:W-:Y:S05]  /*3150*/  @P2 BRA `(.L_x_49) ;  /* 0x00000000004c2947 */ /* 0x000fea0003800000 */
[----:B------:R-:W-:Y:S01]  /*3160*/  IMAD.U32 R2, RZ, RZ, UR30 ;  /* 0x0000001eff027e24 */ /* 0x000fe2000f8e00ff */
[----:B------:R-:W-:Y:S01]  /*3170*/  MOV R3, 0x400 ;  /* 0x0000040000037802 */ /* 0x000fe20000000f00 */
[----:B------:R-:W-:Y:S01]  /*3180*/  IMAD.SHL.U32 R4, R71, 0x1000, RZ ;  /* 0x0000100047047824 */ /* 0x000fe200078e00ff */
[----:B------:R-:W-:Y:S02]  /*3190*/  PLOP3.LUT P0, PT, PT, PT, PT, 0x80, 0x8 ;  /* 0x000000000008781c */ /* 0x000fe40003f0f070 */
[----:B------:R-:W-:-:S04]  /*31a0*/  LEA R3, R2, R3, 0x18 ;  /* 0x0000000302037211 */ /* 0x000fc800078ec0ff */
[----:B------:R-:W-:-:S05]  /*31b0*/  IADD3 R4, PT, PT, R3, R4, R4 ;  /* 0x0000000403047210 */ /* 0x000fca0007ffe004 */
[----:B------:R-:W-:-:S07]  /*31c0*/  VIADD R4, R4, 0x400 ;  /* 0x0000040004047836 */ /* 0x000fce0000000000 */
.L_x_50:
[----:B------:R-:W-:Y:S02]  /*31d0*/  PLOP3.LUT P1, PT, P1, P0, PT, 0xf2, 0x2f ;  /* 0x00000000002f781c */ /* 0x000fe40000f21e72 */
[----:B------:R-:W-:-:S08]  /*31e0*/  @P0 R2UR P1, UR6, R69 ;  /* 0x00000000450602ca */ /* 0x000fd00000020000 */
[----:B------:R-:W-:Y:S02]  /*31f0*/  PLOP3.LUT P1, PT, P1, P0, PT, 0xf2, 0x2f ;  /* 0x00000000002f781c */ /* 0x000fe40000f21e72 */
[----:B------:R-:W-:-:S08]  /*3200*/  @P0 R2UR.OR P1, UR5, R70 ;  /* 0x00000000460502ca */ /* 0x000fd00000120000 */
[----:B------:R-:W-:Y:S02]  /*3210*/  PLOP3.LUT P1, PT, P1, P0, PT, 0xf2, 0x2f ;  /* 0x00000000002f781c */ /* 0x000fe40000f21e72 */
[----:B------:R-:W-:-:S08]  /*3220*/  @P0 R2UR.OR P1, UR4, R4 ;  /* 0x00000000040402ca */ /* 0x000fd00000120000 */
[----:B------:R-:W-:Y:S02]  /*3230*/  @P0 PLOP3.LUT P0, PT, P1, PT, PT, 0x80, 0x8 ;  /* 0x000000000008081c */ /* 0x000fe40000f0f070 */
[----:B------:R-:W-:-:S03]  /*3240*/  PLOP3.LUT P1, PT, PT, PT, PT, 0x80, 0x8 ;  /* 0x000000000008781c */ /* 0x000fc60003f2f070 */
[----:B------:R1:W-:Y:S08]  /*3250*/  UTMASTG.2D [UR4], [UR14], desc[URZ] ;  /* 0x0000ff040e0073b5 */ /* 0x0003f00008009000 */
[----:B-1----:R-:W-:Y:S05]  /*3260*/  @P0 BRA.U.ANY `(.L_x_50) ;  /* 0xfffffffd00d80947 */ /* 0x002fea000393ffff */
[----:B------:R0:W-:Y:S01]  /*3270*/  UTMACMDFLUSH ;  /* 0x00000000000079b7 */ /* 0x0001e20000000000 */
[----:B------:R-:W-:-:S04]  /*3280*/  DEPBAR.LE SB0, 0x2 ;  /* 0x000080800000791a */ /* 0x000fc80000000000 */
.L_x_49:
[----:B------:R-:W-:Y:S01]  /*3290*/  R2UR UR4, R68 ;  /* 0x00000000440472ca */ /* 0x000fe200000e0000 */
[----:B------:R-:W-:Y:S01]  /*32a0*/  BAR.SYNC.DEFER_BLOCKING 0x2, 0x80 ;  /* 0x0082000000007b1d */ /* 0x000fe20000010000 */
[----:B------:R-:W-:-:S05]  /*32b0*/  VIADD R71, R71, 0x1 ;  /* 0x0000000147477836 */ /* 0x000fca0000000000 */
[----:B------:R-:W-:-:S04]  /*32c0*/  ISETP.NE.AND P0, PT, R71, 0x3, PT ;  /* 0x000000034700780c */ /* 0x000fc80003f05270 */
[----:B------:R-:W-:Y:S02]  /*32d0*/  SEL R71, R71, RZ, P0 ;  /* 0x000000ff47477207 */ /* 0x000fe40000000000 */
[----:B--2---:R-:W1:Y:S02]  /*32e0*/  LDTM.x32 R4, tmem[UR4+0x20] ;  /* 0x00002004000479ee */ /* 0x004e6400082c0000 */
[----:B-1----:R-:W-:Y:S02]  /*32f0*/  FMNMX.NAN R36, |R35|, |R19|, !PT ;  /* 0x4000001323247209 */ /* 0x002fe40007820200 */
[-C--:B------:R-:W-:Y:S02]  /*3300*/  F2FP.BF16.F32.PACK_AB R51, R19, R18.reuse ;  /* 0x000000121333723e */ /* 0x080fe400000010ff */
[----:B------:R-:W-:Y:S02]  /*3310*/  FMNMX.NAN R37, |R34|, |R18|, !PT ;  /* 0x4000001222257209 */ /* 0x000fe40007820200 */
[----:B------:R-:W-:-:S02]  /*3320*/  FMNMX.NAN R19, |R30|, |R14|, !PT ;  /* 0x4000000e1e137209 */ /* 0x000fc40007820200 */
[----:B------:R-:W-:Y:S02]  /*3330*/  FMNMX.NAN R18, |R31|, |R15|, !PT ;  /* 0x4000000f1f127209 */ /* 0x000fe40007820200 */
[----:B------:R-:W-:Y:S02]  /*3340*/  F2FP.BF16.F32.PACK_AB R39, R35, R34 ;  /* 0x000000222327723e */ /* 0x000fe400000010ff */
[C---:B------:R-:W-:Y:S02]  /*3350*/  FMNMX3.NAN R35, |R11|.reuse, |R27|, R36, !PT ;  /* 0x4000001b0b237276 */ /* 0x040fe40007820224 */
[----:B------:R-:W-:Y:S02]  /*3360*/  F2FP.BF16.F32.PACK_AB R59, R11, R10 ;  /* 0x0000000a0b3b723e */ /* 0x000fe400000010ff */
[----:B------:R-:W-:Y:S02]  /*3370*/  FMNMX3.NAN R34, |R10|, |R26|, R37, !PT ;  /* 0x4000001a0a227276 */ /* 0x000fe40007820225 */
[----:B------:R-:W-:-:S02]  /*3380*/  FMNMX3.NAN R11, |R6|, |R22|, R19, !PT ;  /* 0x40000016060b7276 */ /* 0x000fc40007820213 */
[C---:B------:R-:W-:Y:S02]  /*3390*/  F2FP.BF16.F32.PACK_AB R57, R7.reuse, R6 ;  /* 0x000000060739723e */ /* 0x040fe400000010ff */
[----:B------:R-:W-:Y:S02]  /*33a0*/  FMNMX3.NAN R10, |R7|, |R23|, R18, !PT ;  /* 0x40000017070a7276 */ /* 0x000fe40007820212 */
[----:B------:R-:W-:Y:S02]  /*33b0*/  FMNMX.NAN R6, |R33|, |R17|, !PT ;  /* 0x4000001121067209 */ /* 0x000fe40007820200 */
[----:B------:R-:W-:Y:S01]  /*33c0*/  F2FP.BF16.F32.PACK_AB R50, R17, R16 ;  /* 0x000000101132723e */ /* 0x000fe200000010ff */
[----:B------:R-:W-:Y:S01]  /*33d0*/  IMAD R17, R71, 0x2000, R46 ;  /* 0x0000200047117824 */ /* 0x000fe200078e022e */
[----:B------:R-:W-:Y:S02]  /*33e0*/  F2FP.BF16.F32.PACK_AB R49, R15, R14 ;  /* 0x0000000e0f31723e */ /* 0x000fe400000010ff */
[----:B------:R-:W-:Y:S01]  /*33f0*/  FMNMX.NAN R7, |R32|, |R16|, !PT ;  /* 0x4000001020077209 */ /* 0x000fe20007820200 */
[----:B------:R-:W-:Y:S01]  /*3400*/  IMAD R16, R71, 0x2000, R47 ;  /* 0x0000200047107824 */ /* 0x000fe200078e022f */
[----:B------:R-:W-:-:S02]  /*3410*/  F2FP.BF16.F32.PACK_AB R58, R9, R8 ;  /* 0x00000008093a723e */ /* 0x000fc400000010ff */
[----:B------:R-:W-:Y:S02]  /*3420*/  F2FP.BF16.F32.PACK_AB R56, R5, R4 ;  /* 0x000000040538723e */ /* 0x000fe400000010ff */
[----:B------:R-:W-:Y:S02]  /*3430*/  FMNMX.NAN R14, |R29|, |R13|, !PT ;  /* 0x4000000d1d0e7209 */ /* 0x000fe40007820200 */
[----:B------:R-:W-:Y:S01]  /*3440*/  F2FP.BF16.F32.PACK_AB R48, R13, R12 ;  /* 0x0000000c0d30723e */ /* 0x000fe200000010ff */
[----:B------:R-:W-:Y:S01]  /*3450*/  IMAD R13, R71, 0x2000, R60 ;  /* 0x00002000470d7824 */ /* 0x000fe200078e023c */
[----:B------:R-:W-:Y:S01]  /*3460*/  F2FP.BF16.F32.PACK_AB R55, R27, R26 ;  /* 0x0000001a1b37723e */ /* 0x000fe200000010ff */
[----:B------:R1:W-:Y:S01]  /*3470*/  STS.128 [R17], R56 ;  /* 0x0000003811007388 */ /* 0x0003e20000000c00 */
[----:B------:R-:W-:Y:S02]  /*3480*/  F2FP.BF16.F32.PACK_AB R53, R23, R22 ;  /* 0x000000161735723e */ /* 0x000fe400000010ff */
[----:B------:R-:W-:Y:S01]  /*3490*/  FMNMX.NAN R15, |R28|, |R12|, !PT ;  /* 0x4000000c1c0f7209 */ /* 0x000fe20007820200 */
[----:B------:R-:W-:Y:S01]  /*34a0*/  IMAD R12, R71, 0x2000, R61 ;  /* 0x00002000470c7824 */ /* 0x000fe200078e023d */
[----:B------:R-:W-:Y:S01]  /*34b0*/  F2FP.BF16.F32.PACK_AB R54, R25, R24 ;  /* 0x000000181936723e */ /* 0x000fe200000010ff */
[----:B------:R1:W-:Y:S01]  /*34c0*/  STS.128 [R16], R48 ;  /* 0x0000003010007388 */ /* 0x0003e20000000c00 */
[----:B------:R-:W-:-:S02]  /*34d0*/  F2FP.BF16.F32.PACK_AB R52, R21, R20 ;  /* 0x000000141534723e */ /* 0x000fc400000010ff */
[----:B------:R-:W-:Y:S02]  /*34e0*/  F2FP.BF16.F32.PACK_AB R37, R31, R30 ;  /* 0x0000001e1f25723e */ /* 0x000fe400000010ff */
[----:B------:R-:W-:Y:S01]  /*34f0*/  F2FP.BF16.F32.PACK_AB R38, R33, R32 ;  /* 0x000000202126723e */ /* 0x000fe200000010ff */
[----:B------:R1:W-:Y:S01]  /*3500*/  STS.128 [R13], R52 ;  /* 0x000000340d007388 */ /* 0x0003e20000000c00 */
[----:B------:R-:W-:Y:S02]  /*3510*/  F2FP.BF16.F32.PACK_AB R36, R29, R28 ;  /* 0x0000001c1d24723e */ /* 0x000fe400000010ff */
[----:B------:R-:W-:Y:S02]  /*3520*/  FMNMX3.NAN R6, |R9|, |R25|, R6, !PT ;  /* 0x4000001909067276 */ /* 0x000fe40007820206 */
[----:B------:R-:W-:Y:S01]  /*3530*/  FMNMX3.NAN R7, |R8|, |R24|, R7, !PT ;  /* 0x4000001808077276 */ /* 0x000fe20007820207 */
[----:B------:R1:W-:Y:S01]  /*3540*/  STS.128 [R12], R36 ;  /* 0x000000240c007388 */ /* 0x0003e20000000c00 */
[----:B------:R-:W-:-:S02]  /*3550*/  FMNMX3.NAN R5, |R5|, |R21|, R14, !PT ;  /* 0x4000001505057276 */ /* 0x000fc4000782020e */
[----:B------:R-:W-:Y:S01]  /*3560*/  FMNMX3.NAN R4, |R4|, |R20|, R15, !PT ;  /* 0x4000001404047276 */ /* 0x000fe2000782020f */
[----:B------:R2:W-:Y:S06]  /*3570*/  MEMBAR.ALL.CTA ;  /* 0x0000000000007992 */ /* 0x0005ec0000008000 */
[----:B--2---:R-:W2:Y:S01]  /*3580*/  FENCE.VIEW.ASYNC.S ;  /* 0x00000000000073c6 */ /* 0x004ea20000000000 */
[----:B------:R-:W-:Y:S02]  /*3590*/  FMNMX.NAN R10, R35, R10, !PT ;  /* 0x0000000a230a7209 */ /* 0x000fe40007820000 */
[----:B------:R-:W-:-:S02]  /*35a0*/  FMNMX.NAN R11, R34, R11, !PT ;  /* 0x0000000b220b7209 */ /* 0x000fc40007820000 */
[----:B------:R-:W-:Y:S02]  /*35b0*/  FMNMX3.NAN R5, R5, R6, R10, !PT ;  /* 0x0000000605057276 */ /* 0x000fe4000782000a */
[----:B------:R-:W-:-:S04]  /*35c0*/  FMNMX3.NAN R4, R4, R7, R11, !PT ;  /* 0x0000000704047276 */ /* 0x000fc8000782000b */
[----:B------:R-:W-:-:S04]  /*35d0*/  FMNMX3.NAN R5, R4, R5, RZ, !PT ;  /* 0x0000000504057276 */ /* 0x000fc800078200ff */
[----:B------:R-:W-:Y:S01]  /*35e0*/  FMNMX R72, R72, R5, !PT ;  /* 0x0000000548487209 */ /* 0x000fe20007800000 */
[----:B--2---:R-:W-:Y:S06]  /*35f0*/  BAR.SYNC.DEFER_BLOCKING 0x2, 0x80 ;  /* 0x0082000000007b1d */ /* 0x004fec0000010000 */
[----:B------:R-:W-:Y:S05]  /*3600*/  @P2 BRA `(.L_x_51) ;  /* 0x0000000000502947 */ /* 0x000fea0003800000 */
[----:B------:R-:W-:Y:S01]  /*3610*/  IMAD.U32 R2, RZ, RZ, UR29 ;  /* 0x0000001dff027e24 */ /* 0x000fe2000f8e00ff */
[----:B------:R-:W-:Y:S01]  /*3620*/  MOV R3, 0x400 ;  /* 0x0000040000037802 */ /* 0x000fe20000000f00 */
[----:B------:R-:W-:Y:S01]  /*3630*/  IMAD.SHL.U32 R4, R71, 0x1000, RZ ;  /* 0x0000100047047824 */ /* 0x000fe200078e00ff */
[----:B------:R-:W-:Y:S02]  /*3640*/  PLOP3.LUT P0, PT, PT, PT, PT, 0x80, 0x8 ;  /* 0x000000000008781c */ /* 0x000fe40003f0f070 */
[----:B------:R-:W-:-:S04]  /*3650*/  LEA R3, R2, R3, 0x18 ;  /* 0x0000000302037211 */ /* 0x000fc800078ec0ff */
[----:B------:R-:W-:Y:S01]  /*3660*/  IADD3 R5, PT, PT, R3, R4, R4 ;  /* 0x0000000403057210 */ /* 0x000fe20007ffe004 */
[----:B------:R-:W-:-:S04]  /*3670*/  VIADD R4, R70, 0x20 ;  /* 0x0000002046047836 */ /* 0x000fc80000000000 */
[----:B------:R-:W-:-:S07]  /*3680*/  VIADD R5, R5, 0x400 ;  /* 0x0000040005057836 */ /* 0x000fce0000000000 */
.L_x_52:
        /* <DEDUP_REMOVED lines=9> */
[----:B--2---:R-:W-:Y:S05]  /*3720*/  @P0 BRA.U.ANY `(.L_x_52) ;  /* 0xfffffffd00d80947 */ /* 0x004fea000393ffff */
[----:B------:R0:W-:Y:S01]  /*3730*/  UTMACMDFLUSH ;  /* 0x00000000000079b7 */ /* 0x0001e20000000000 */
[----:B------:R-:W-:-:S04]  /*3740*/  DEPBAR.LE SB0, 0x2 ;  /* 0x000080800000791a */ /* 0x000fc80000000000 */
.L_x_51:
[----:B------:R-:W-:Y:S01]  /*3750*/  R2UR UR4, R68 ;  /* 0x00000000440472ca */ /* 0x000fe200000e0000 */
[----:B------:R-:W-:Y:S01]  /*3760*/  BAR.SYNC.DEFER_BLOCKING 0x2, 0x80 ;  /* 0x0082000000007b1d */ /* 0x000fe20000010000 */
[----:B------:R-:W-:-:S05]  /*3770*/  VIADD R71, R71, 0x1 ;  /* 0x0000000147477836 */ /* 0x000fca0000000000 */
[----:B------:R-:W-:-:S04]  /*3780*/  ISETP.NE.AND P0, PT, R71, 0x3, PT ;  /* 0x000000034700780c */ /* 0x000fc80003f05270 */
[----:B------:R-:W-:Y:S02]  /*3790*/  SEL R71, R71, RZ, P0 ;  /* 0x000000ff47477207 */ /* 0x000fe40000000000 */
[----:B-1----:R-:W1:Y:S02]  /*37a0*/  LDTM.x32 R4, tmem[UR4+0x40] ;  /* 0x00004004000479ee */ /* 0x002e6400082c0000 */
        /* <DEDUP_REMOVED lines=58> */
.L_x_54:
        /* <DEDUP_REMOVED lines=12> */
.L_x_53:
[----:B------:R-:W-:Y:S01]  /*3c10*/  R2UR UR4, R68 ;  /* 0x00000000440472ca */ /* 0x000fe200000e0000 */
[----:B------:R-:W-:-:S12]  /*3c20*/  BAR.SYNC.DEFER_BLOCKING 0x2, 0x80 ;  /* 0x0082000000007b1d */ /* 0x000fd80000010000 */
[----:B-1----:R-:W1:Y:S02]  /*3c30*/  LDTM.x32 R4, tmem[UR4+0x60] ;  /* 0x00006004000479ee */ /* 0x002e6400082c0000 */
[-C--:B-1----:R-:W-:Y:S02]  /*3c40*/  FMNMX.NAN R37, |R34|, |R18|.reuse, !PT ;  /* 0x4000001222257209 */ /* 0x082fe40007820200 */
[----:B------:R-:W-:Y:S02]  /*3c50*/  F2FP.BF16.F32.PACK_AB R51, R19, R18 ;  /* 0x000000121333723e */ /* 0x000fe400000010ff */
[----:B------:R-:W-:Y:S02]  /*3c60*/  FMNMX.NAN R18, |R31|, |R15|, !PT ;  /* 0x4000000f1f127209 */ /* 0x000fe40007820200 */
[----:B------:R-:W-:Y:S02]  /*3c70*/  F2FP.BF16.F32.PACK_AB R39, R35, R34 ;  /* 0x000000222327723e */ /* 0x000fe400000010ff */
[----:B------:R-:W-:-:S02]  /*3c80*/  FMNMX3.NAN R34, |R10|, |R26|, R37, !PT ;  /* 0x4000001a0a227276 */ /* 0x000fc40007820225 */
[----:B------:R-:W-:Y:S02]  /*3c90*/  F2FP.BF16.F32.PACK_AB R59, R11, R10 ;  /* 0x0000000a0b3b723e */ /* 0x000fe400000010ff */
[----:B------:R-:W-:Y:S01]  /*3ca0*/  FMNMX3.NAN R10, |R7|, |R23|, R18, !PT ;  /* 0x40000017070a7276 */ /* 0x000fe20007820212 */
[----:B------:R-:W-:Y:S01]  /*3cb0*/  VIADD R18, R71, 0x1 ;  /* 0x0000000147127836 */ /* 0x000fe20000000000 */
[----:B------:R-:W-:Y:S02]  /*3cc0*/  FMNMX.NAN R36, |R35|, |R19|, !PT ;  /* 0x4000001323247209 */ /* 0x000fe40007820200 */
[----:B------:R-:W-:Y:S02]  /*3cd0*/  FMNMX.NAN R19, |R30|, |R14|, !PT ;  /* 0x4000000e1e137209 */ /* 0x000fe40007820200 */
[----:B------:R-:W-:Y:S02]  /*3ce0*/  ISETP.NE.AND P0, PT, R18, 0x3, PT ;  /* 0x000000031200780c */ /* 0x000fe40003f05270 */
[----:B------:R-:W-:-:S02]  /*3cf0*/  FMNMX3.NAN R35, |R11|, |R27|, R36, !PT ;  /* 0x4000001b0b237276 */ /* 0x000fc40007820224 */
[----:B------:R-:W-:Y:S02]  /*3d00*/  SEL R18, R18, RZ, P0 ;  /* 0x000000ff12127207 */ /* 0x000fe40000000000 */
[----:B------:R-:W-:Y:S02]  /*3d10*/  FMNMX3.NAN R11, |R6|, |R22|, R19, !PT ;  /* 0x40000016060b7276 */ /* 0x000fe40007820213 */
[----:B------:R-:W-:Y:S02]  /*3d20*/  F2FP.BF16.F32.PACK_AB R57, R7, R6 ;  /* 0x000000060739723e */ /* 0x000fe400000010ff */
[----:B------:R-:W-:Y:S02]  /*3d30*/  FMNMX.NAN R6, |R33|, |R17|, !PT ;  /* 0x4000001121067209 */ /* 0x000fe40007820200 */
[----:B------:R-:W-:Y:S01]  /*3d40*/  F2FP.BF16.F32.PACK_AB R50, R17, R16 ;  /* 0x000000101132723e */ /* 0x000fe200000010ff */
[----:B------:R-:W-:Y:S01]  /*3d50*/  IMAD R17, R18, 0x2000, R46 ;  /* 0x0000200012117824 */ /* 0x000fe200078e022e */
[----:B------:R-:W-:-:S02]  /*3d60*/  F2FP.BF16.F32.PACK_AB R49, R15, R14 ;  /* 0x0000000e0f31723e */ /* 0x000fc400000010ff */
[----:B------:R-:W-:Y:S01]  /*3d70*/  FMNMX.NAN R7, |R32|, |R16|, !PT ;  /* 0x4000001020077209 */ /* 0x000fe20007820200 */
[C---:B------:R-:W-:Y:S01]  /*3d80*/  IMAD R16, R18.reuse, 0x2000, R47 ;  /* 0x0000200012107824 */ /* 0x040fe200078e022f */
[----:B------:R-:W-:Y:S02]  /*3d90*/  F2FP.BF16.F32.PACK_AB R58, R9, R8 ;  /* 0x00000008093a723e */ /* 0x000fe400000010ff */
[----:B------:R-:W-:Y:S02]  /*3da0*/  F2FP.BF16.F32.PACK_AB R56, R5, R4 ;  /* 0x000000040538723e */ /* 0x000fe400000010ff */
[----:B------:R-:W-:Y:S02]  /*3db0*/  FMNMX.NAN R14, |R29|, |R13|, !PT ;  /* 0x4000000d1d0e7209 */ /* 0x000fe40007820200 */
[----:B------:R-:W-:Y:S01]  /*3dc0*/  F2FP.BF16.F32.PACK_AB R48, R13, R12 ;  /* 0x0000000c0d30723e */ /* 0x000fe200000010ff */
[----:B------:R-:W-:Y:S01]  /*3dd0*/  IMAD R13, R18, 0x2000, R60 ;  /* 0x00002000120d7824 */ /* 0x000fe200078e023c */
[----:B------:R-:W-:Y:S01]  /*3de0*/  F2FP.BF16.F32.PACK_AB R55, R27, R26 ;  /* 0x0000001a1b37723e */ /* 0x000fe200000010ff */
[----:B------:R1:W-:Y:S01]  /*3df0*/  STS.128 [R17], R56 ;  /* 0x0000003811007388 */ /* 0x0003e20000000c00 */
[----:B------:R-:W-:-:S02]  /*3e00*/  F2FP.BF16.F32.PACK_AB R53, R23, R22 ;  /* 0x000000161735723e */ /* 0x000fc400000010ff */
[----:B------:R-:W-:Y:S01]  /*3e10*/  FMNMX.NAN R15, |R28|, |R12|, !PT ;  /* 0x4000000c1c0f7209 */ /* 0x000fe20007820200 */
[----:B------:R-:W-:Y:S01]  /*3e20*/  IMAD R12, R18, 0x2000, R61 ;  /* 0x00002000120c7824 */ /* 0x000fe200078e023d */
[----:B------:R-:W-:Y:S01]  /*3e30*/  F2FP.BF16.F32.PACK_AB R54, R25, R24 ;  /* 0x000000181936723e */ /* 0x000fe200000010ff */
[----:B------:R1:W-:Y:S01]  /*3e40*/  STS.128 [R16], R48 ;  /* 0x0000003010007388 */ /* 0x0003e20000000c00 */
[----:B------:R-:W-:Y:S02]  /*3e50*/  F2FP.BF16.F32.PACK_AB R52, R21, R20 ;  /* 0x000000141534723e */ /* 0x000fe400000010ff */
[----:B------:R-:W-:Y:S02]  /*3e60*/  F2FP.BF16.F32.PACK_AB R37, R31, R30 ;  /* 0x0000001e1f25723e */ /* 0x000fe400000010ff */
[----:B------:R-:W-:Y:S01]  /*3e70*/  F2FP.BF16.F32.PACK_AB R38, R33, R32 ;  /* 0x000000202126723e */ /* 0x000fe200000010ff */
[----:B------:R1:W-:Y:S01]  /*3e80*/  STS.128 [R13], R52 ;  /* 0x000000340d007388 */ /* 0x0003e20000000c00 */
[----:B------:R-:W-:-:S02]  /*3e90*/  F2FP.BF16.F32.PACK_AB R36, R29, R28 ;  /* 0x0000001c1d24723e */ /* 0x000fc400000010ff */
[----:B------:R-:W-:Y:S02]  /*3ea0*/  FMNMX3.NAN R6, |R9|, |R25|, R6, !PT ;  /* 0x4000001909067276 */ /* 0x000fe40007820206 */
[----:B------:R-:W-:Y:S01]  /*3eb0*/  FMNMX3.NAN R7, |R8|, |R24|, R7, !PT ;  /* 0x4000001808077276 */ /* 0x000fe20007820207 */
[----:B------:R1:W-:Y:S01]  /*3ec0*/  STS.128 [R12], R36 ;  /* 0x000000240c007388 */ /* 0x0003e20000000c00 */
[----:B------:R-:W-:Y:S02]  /*3ed0*/  FMNMX3.NAN R5, |R5|, |R21|, R14, !PT ;  /* 0x4000001505057276 */ /* 0x000fe4000782020e */
[----:B------:R-:W-:Y:S01]  /*3ee0*/  FMNMX3.NAN R4, |R4|, |R20|, R15, !PT ;  /* 0x4000001404047276 */ /* 0x000fe2000782020f */
[----:B------:R2:W-:Y:S06]  /*3ef0*/  MEMBAR.ALL.CTA ;  /* 0x0000000000007992 */ /* 0x0005ec0000008000 */
[----:B--2---:R-:W2:Y:S01]  /*3f00*/  FENCE.VIEW.ASYNC.S ;  /* 0x00000000000073c6 */ /* 0x004ea20000000000 */
[----:B------:R-:W-:-:S02]  /*3f10*/  FMNMX.NAN R10, R35, R10, !PT ;  /* 0x0000000a230a7209 */ /* 0x000fc40007820000 */
[----:B------:R-:W-:Y:S02]  /*3f20*/  FMNMX.NAN R11, R34, R11, !PT ;  /* 0x0000000b220b7209 */ /* 0x000fe40007820000 */
        /* <DEDUP_REMOVED lines=9> */
[----:B------:R-:W-:Y:S01]  /*3fc0*/  PLOP3.LUT P0, PT, PT, PT, PT, 0x80, 0x8 ;  /* 0x000000000008781c */ /* 0x000fe20003f0f070 */
[----:B------:R-:W-:Y:S01]  /*3fd0*/  VIADD R70, R70, 0x60 ;  /* 0x0000006046467836 */ /* 0x000fe20000000000 */
[----:B------:R-:W-:-:S04]  /*3fe0*/  LEA R3, R2, R3, 0x18 ;  /* 0x0000000302037211 */ /* 0x000fc800078ec0ff */
[----:B------:R-:W-:-:S05]  /*3ff0*/  IADD3 R18, PT, PT, R3, R18, R18 ;  /* 0x0000001203127210 */ /* 0x000fca0007ffe012 */
[----:B------:R-:W-:-:S07]  /*4000*/  VIADD R18, R18, 0x400 ;  /* 0x0000040012127836 */ /* 0x000fce0000000000 */
.L_x_56:
        /* <DEDUP_REMOVED lines=12> */
.L_x_55:
[----:B------:R-:W-:Y:S01]  /*40d0*/  BAR.SYNC.DEFER_BLOCKING 0x2, 0x80 ;  /* 0x0082000000007b1d */ /* 0x000fe20000010000 */
[----:B------:R-:W-:Y:S02]  /*40e0*/  CREDUX.MAX.S32 UR4, R72 ;  /* 0x00000000480472cc */ /* 0x000fe40000000200 */
[----:B------:R-:W-:-:S03]  /*40f0*/  ISETP.NE.AND P0, PT, R43, RZ, PT ;  /* 0x000000ff2b00720c */ /* 0x000fc60003f05270 */
[----:B------:R-:W-:Y:S08]  /*4100*/  BSSY.RECONVERGENT B0, `(.L_x_57) ;  /* 0x000000e000007945 */ /* 0x000ff00003800200 */
[----:B------:R-:W-:-:S05]  /*4110*/  IMAD.U32 R4, RZ, RZ, UR4 ;  /* 0x00000004ff047e24 */ /* 0x000fca000f8e00ff */
[----:B------:R2:W-:Y:S01]  /*4120*/  @!P0 STS [R63+0x37400], R4 ;  /* 0x037400043f008388 */ /* 0x0005e20000000800 */
[----:B------:R-:W-:Y:S01]  /*4130*/  BAR.SYNC.DEFER_BLOCKING 0x2, 0x80 ;  /* 0x0082000000007b1d */ /* 0x000fe20000010000 */
[----:B------:R-:W-:-:S13]  /*4140*/  LOP3.LUT P0, RZ, R0, R43, RZ, 0xfc, !PT ;  /* 0x0000002b00ff7212 */ /* 0x000fda000780fcff */
[----:B------:R-:W-:Y:S05]  /*4150*/  @P0 BRA `(.L_x_58) ;  /* 0x0000000000200947 */ /* 0x000fea0003800000 */
[----:B------:R-:W-:Y:S01]  /*4160*/  IMAD.U32 R2, RZ, RZ, UR26 ;  /* 0x0000001aff027e24 */ /* 0x000fe2000f8e00ff */
[----:B------:R-:W-:Y:S01]  /*4170*/  MOV R3, 0x400 ;  /* 0x0000040000037802 */ /* 0x000fe20000000f00 */
[----:B------:R-:W3:Y:S03]  /*4180*/  LDC.64 R8, c[0x0][0x640] ;  /* 0x00019000ff087b82 */ /* 0x000ee60000000a00 */
[----:B------:R-:W-:-:S05]  /*4190*/  LEA R3, R2, R3, 0x18 ;  /* 0x0000000302037211 */ /* 0x000fca00078ec0ff */
[----:B--2---:R-:W2:Y:S02]  /*41a0*/  LDS.128 R4, [R3+0x37400] ;  /* 0x0374000003047984 */ /* 0x004ea40000000c00 */
[----:B--2---:R-:W-:-:S04]  /*41b0*/  FMNMX3 R4, R4, RZ, R5, !PT ;  /* 0x000000ff04047276 */ /* 0x004fc80007800005 */
[----:B------:R-:W-:-:S05]  /*41c0*/  FMNMX3 R7, R4, R6, R7, !PT ;  /* 0x0000000604077276 */ /* 0x000fca0007800007 */
[----:B---3--:R3:W-:Y:S02]  /*41d0*/  REDG.E.MAX.S32.STRONG.GPU desc[UR24][R8.64], R7 ;  /* 0x000000070800798e */ /* 0x0087e4000d12e318 */
.L_x_58:
[----:B------:R-:W-:Y:S05]  /*41e0*/  BSYNC.RECONVERGENT B0 ;  /* 0x0000000000007941 */ /* 0x000fea0003800200 */
.L_x_57:
[----:B------:R-:W-:Y:S01]  /*41f0*/  VIADD R64, R64, UR7 ;  /* 0x0000000740407c36 */ /* 0x000fe20008000000 */
[----:B------:R-:W-:Y:S01]  /*4200*/  ELECT P0, URZ, PT ;  /* 0x0000000000ff782f */ /* 0x000fe20003800000 */
[----:B------:R-:W-:Y:S01]  /*4210*/  VIADD R42, R42, 0x1 ;  /* 0x000000012a2a7836 */ /* 0x000fe20000000000 */
[----:B------:R-:W-:Y:S01]  /*4220*/  IADD3 R45, PT, PT, R45, 0x1, RZ ;  /* 0x000000012d2d7810 */ /* 0x000fe20007ffe0ff */
[----:B------:R-:W-:-:S03]  /*4230*/  IMAD.HI.U32 R5, R64, UR17, RZ ;  /* 0x0000001140057c27 */ /* 0x000fc6000f8e00ff */
[----:B------:R-:W-:Y:S01]  /*4240*/  ISETP.NE.AND P1, PT, R42, 0x2, PT ;  /* 0x000000022a00780c */ /* 0x000fe20003f25270 */
[----:B--2---:R-:W-:-:S03]  /*4250*/  IMAD.IADD R4, R64, 0x1, -R5 ;  /* 0x0000000140047824 */ /* 0x004fc600078e0a05 */
[----:B---3--:R-:W-:Y:S02]  /*4260*/  SEL R9, RZ, 0x1, P1 ;  /* 0x00000001ff097807 */ /* 0x008fe40000800000 */
[----:B------:R-:W-:Y:S01]  /*4270*/  SHF.R.U32.HI R4, RZ, UR77, R4 ;  /* 0x0000004dff047c19 */ /* 0x000fe20008011604 */
[----:B------:R-:W-:Y:S01]  /*4280*/  @P0 VIADD R40, R40, 0x80 ;  /* 0x0000008028280836 */ /* 0x000fe20000000000 */
[----:B------:R-:W-:Y:S02]  /*4290*/  LOP3.LUT R44, R44, R9, RZ, 0x3c, !PT ;  /* 0x000000092c2c7212 */ /* 0x000fe400078e3cff */
[----:B------:R-:W-:Y:S02]  /*42a0*/  IADD3 R5, PT, PT, R5, R4, RZ ;  /* 0x0000000405057210 */ /* 0x000fe40007ffe0ff */
[----:B------:R-:W-:Y:S02]  /*42b0*/  @P0 PRMT R7, R41, 0x654, R40 ;  /* 0x0000065429070816 */ /* 0x000fe40000000028 */
[----:B------:R-:W-:-:S02]  /*42c0*/  SHF.R.U32.HI R5, RZ, UR76, R5 ;  /* 0x0000004cff057c19 */ /* 0x000fc40008011605 */
[----:B------:R-:W-:-:S03]  /*42d0*/  SEL R42, R42, RZ, P1 ;  /* 0x000000ff2a2a7207 */ /* 0x000fc60000800000 */
[----:B------:R-:W-:-:S04]  /*42e0*/  IMAD.MOV R5, RZ, RZ, -R5 ;  /* 0x000000ffff057224 */ /* 0x000fc800078e0a05 */
[----:B-1----:R-:W-:-:S04]  /*42f0*/  IMAD R38, R5, UR16, R64 ;  /* 0x0000001005267c24 */ /* 0x002fc8000f8e0240 */
[----:B------:R-:W-:-:S04]  /*4300*/  IMAD.HI.U32 R5, R38, UR32, RZ ;  /* 0x0000002026057c27 */ /* 0x000fc8000f8e00ff */
[----:B------:R-:W-:-:S05]  /*4310*/  IMAD.IADD R4, R38, 0x1, -R5 ;  /* 0x0000000126047824 */ /* 0x000fca00078e0a05 */
[----:B------:R-:W-:-:S04]  /*4320*/  SHF.R.U32.HI R4, RZ, UR75, R4 ;  /* 0x0000004bff047c19 */ /* 0x000fc80008011604 */
[----:B------:R-:W-:-:S04]  /*4330*/  IADD3 R4, PT, PT, R5, R4, RZ ;  /* 0x0000000405047210 */ /* 0x000fc80007ffe0ff */
[----:B------:R-:W-:Y:S02]  /*4340*/  SHF.R.U32.HI R70, RZ, UR74, R4 ;  /* 0x0000004aff467c19 */ /* 0x000fe40008011604 */
[----:B------:R-:W-:-:S03]  /*4350*/  @P0 MOV R4, 0x1 ;  /* 0x0000000100040802 */ /* 0x000fc60000000f00 */
[----:B------:R-:W-:Y:S01]  /*4360*/  IMAD.HI.U32 R5, R70, UR19, RZ ;  /* 0x0000001346057c27 */ /* 0x000fe2000f8e00ff */
[----:B------:R1:W-:Y:S01]  /*4370*/  @P0 SYNCS.ARRIVE.TRANS64.RED.ART0 RZ, [R7+URZ], R4 ;  /* 0x0000000407ff09a7 */ /* 0x0003e200085004ff */
[----:B------:R-:W-:Y:S02]  /*4380*/  ISETP.GE.AND P0, PT, R64, 0x200, PT ;  /* 0x000002004000780c */ /* 0x000fe40003f06270 */
[----:B------:R-:W-:-:S05]  /*4390*/  IMAD.IADD R6, R70, 0x1, -R5 ;  /* 0x0000000146067824 */ /* 0x000fca00078e0a05 */
[----:B------:R-:W-:-:S05]  /*43a0*/  SHF.R.U32.HI R6, RZ, UR73, R6 ;  /* 0x00000049ff067c19 */ /* 0x000fca0008011606 */
[----:B------:R-:W-:-:S05]  /*43b0*/  IMAD.IADD R5, R5, 0x1, R6 ;  /* 0x0000000105057824 */ /* 0x000fca00078e0206 */
[----:B------:R-:W-:-:S05]  /*43c0*/  SHF.R.U32.HI R5, RZ, UR72, R5 ;  /* 0x00000048ff057c19 */ /* 0x000fca0008011605 */
[----:B------:R-:W-:Y:S01]  /*43d0*/  IMAD.MOV R5, RZ, RZ, -R5 ;  /* 0x000000ffff057224 */ /* 0x000fe200078e0a05 */
[----:B-1----:R-:W-:-:S03]  /*43e0*/  IADD3 R7, PT, PT, -R70, RZ, RZ ;  /* 0x000000ff46077210 */ /* 0x002fc60007ffe1ff */
[----:B------:R-:W-:Y:S02]  /*43f0*/  IMAD R70, R5, UR18, R70 ;  /* 0x0000001205467c24 */ /* 0x000fe4000f8e0246 */
[----:B------:R-:W-:Y:S01]  /*4400*/  IMAD R38, R7, UR31, R38 ;  /* 0x0000001f07267c24 */ /* 0x000fe2000f8e0226 */
[----:B------:R-:W-:Y:S06]  /*4410*/  @!P0 BRA `(.L_x_59) ;  /* 0xffffffe800248947 */ /* 0x000fec000383ffff */
[----:B------:R-:W-:Y:S05]  /*4420*/  BSYNC B1 ;  /* 0x0000000000017941 */ /* 0x000fea0003800000 */
.L_x_46:
[----:B-1----:R-:W1:Y:S01]  /*4430*/  S2R R3, SR_CgaCtaId ;  /* 0x0000000000037919 */ /* 0x002e620000008800 */
[----:B------:R-:W-:Y:S02]  /*4440*/  MOV R0, 0x400 ;  /* 0x0000040000007802 */ /* 0x000fe40000000f00 */
[----:B------:R-:W-:Y:S01]  /*4450*/  LOP3.LUT R4, R2, 0x1, RZ, 0x3c, !PT ;  /* 0x0000000102047812 */ /* 0x000fe200078e3cff */
[----:B------:R-:W-:Y:S01]  /*4460*/  BAR.SYNC.DEFER_BLOCKING 0x2, 0x80 ;  /* 0x0082000000007b1d */ /* 0x000fe20000010000 */
[----:B------:R-:W-:Y:S01]  /*4470*/  IMAD.MOV.U32 R2, RZ, RZ, 0x1 ;  /* 0x00000001ff027424 */ /* 0x000fe200078e00ff */
[----:B-1----:R-:W-:-:S05]  /*4480*/  LEA R0, R3, R0, 0x18 ;  /* 0x0000000003007211 */ /* 0x002fca00078ec0ff */
[----:B------:R-:W-:-:S05]  /*4490*/  VIADD R5, R0, 0x90 ;  /* 0x0000009000057836 */ /* 0x000fca0000000000 */
[----:B------:R-:W-:-:S04]  /*44a0*/  PRMT R5, R4, 0x654, R5 ;  /* 0x0000065404057816 */ /* 0x000fc80000000005 */
[----:B------:R1:W-:Y:S01]  /*44b0*/  SYNCS.ARRIVE.TRANS64.RED.ART0 RZ, [R5+URZ], R2 ;  /* 0x0000000205ff79a7 */ /* 0x0003e200085004ff */
[----:B------:R-:W3:Y:S02]  /*44c0*/  SYNCS.PHASECHK.TRANS64.TRYWAIT P0, [R0+URZ+0x90], RZ ;  /* 0x000090ff000075a7 */ /* 0x000ee400080011ff */
[----:B-1-3--:R-:W-:Y:S05]  /*44d0*/  @!P0 BRA `(.L_x_60) ;  /* 0x0000000400808947 */ /* 0x00afea0003800000 */
.L_x_74:
[----:B------:R-:W-:Y:S01]  /*44e0*/  NOP ;  /* 0x0000000000007918 */ /* 0x000fe20000000000 */
[----:B-1----:R-:W-:Y:S01]  /*44f0*/  MOV R0, 0x50 ;  /* 0x0000005000007802 */ /* 0x002fe20000000f00 */
[----:B------:R-:W-:Y:S01]  /*4500*/  IMAD.MOV.U32 R4, RZ, RZ, 0xffff ;  /* 0x0000ffffff047424 */ /* 0x000fe200078e00ff */
[----:B--2---:R-:W-:Y:S02]  /*4510*/  LOP3.LUT R7, R65, 0xffff, RZ, 0xc0, !PT ;  /* 0x0000ffff41077812 */ /* 0x004fe400078ec0ff */
[----:B------:R-:W-:Y:S02]  /*4520*/  LEA R0, R3, R0, 0x18 ;  /* 0x0000000003007211 */ /* 0x000fe400078ec0ff */
[----:B------:R-:W-:-:S03]  /*4530*/  SHF.R.U32.HI R7, RZ, 0x5, R7 ;  /* 0x00000005ff077819 */ /* 0x000fc60000011607 */
[----:B------:R-:W1:Y:S01]  /*4540*/  LDS R3, [R0] ;  /* 0x0000000000037984 */ /* 0x000e620000000800 */
[----:B------:R-:W-:Y:S01]  /*4550*/  SHF.L.U32 R4, R4, R7, RZ ;  /* 0x0000000704047219 */ /* 0x000fe200000006ff */
[----:B------:R-:W-:-:S05]  /*4560*/  VIADD R5, R7, 0x10 ;  /* 0x0000001007057836 */ /* 0x000fca0000000000 */
[----:B------:R-:W-:-:S04]  /*4570*/  SHF.L.U32 R5, R2, R5, RZ ;  /* 0x0000000502057219 */ /* 0x000fc800000006ff */
[----:B------:R-:W-:-:S04]  /*4580*/  LOP3.LUT R4, R5, R4, RZ, 0xfc, !PT ;  /* 0x0000000405047212 */ /* 0x000fc800078efcff */
[C---:B------:R-:W-:Y:S02]  /*4590*/  LOP3.LUT R5, R4.reuse, 0xffff, RZ, 0xc0, !PT ;  /* 0x0000ffff04057812 */ /* 0x040fe400078ec0ff */
[----:B-1----:R-:W-:-:S04]  /*45a0*/  LOP3.LUT R2, R4, 0xffff, R3, 0x80, !PT ;  /* 0x0000ffff04027812 */ /* 0x002fc800078e8003 */
[----:B------:R-:W-:-:S13]  /*45b0*/  ISETP.NE.AND P0, PT, R2, R5, PT ;  /* 0x000000050200720c */ /* 0x000fda0003f05270 */
[----:B------:R-:W-:Y:S05]  /*45c0*/  @P0 BRA `(.L_x_61) ;  /* 0x0000000000500947 */ /* 0x000fea0003800000 */
[----:B------:R-:W-:Y:S02]  /*45d0*/  SHF.R.U32.HI R2, RZ, 0x10, R3 ;  /* 0x00000010ff027819 */ /* 0x000fe40000011603 */
[----:B------:R-:W-:-:S04]  /*45e0*/  SHF.R.U32.HI R3, RZ, 0x10, R4 ;  /* 0x00000010ff037819 */ /* 0x000fc80000011604 */
[----:B------:R-:W-:-:S04]  /*45f0*/  LOP3.LUT R2, R2, R3, RZ, 0xc0, !PT ;  /* 0x0000000302027212 */ /* 0x000fc800078ec0ff */
[----:B------:R-:W-:-:S13]  /*4600*/  ISETP.NE.AND P0, PT, R2, R3, PT ;  /* 0x000000030200720c */ /* 0x000fda0003f05270 */
[----:B------:R-:W-:Y:S05]  /*4610*/  @P0 BRA `(.L_x_62) ;  /* 0x0000000000300947 */ /* 0x000fea0003800000 */
[----:B------:R-:W-:Y:S01]  /*4620*/  R2UR UR4, R4 ;  /* 0x00000000040472ca */ /* 0x000fe200000e0000 */
[----:B------:R-:W1:Y:S01]  /*4630*/  S2R R3, SR_LANEID ;  /* 0x0000000000037919 */ /* 0x000e620000000000 */
[----:B------:R-:W-:Y:S02]  /*4640*/  VOTEU.ANY UR5, UPT, PT ;  /* 0x0000000000057886 */ /* 0x000fe400038e0100 */
[----:B------:R-:W-:-:S09]  /*4650*/  UFLO.U32 UR5, UR5 ;  /* 0x00000005000572bd */ /* 0x000fd200080e0000 */
[----:B------:R-:W-:-:S06]  /*4660*/  ULOP3.LUT UR4, URZ, UR4, URZ, 0x33, !UPT ;  /* 0x00000004ff047292 */ /* 0x000fcc000f8e33ff */
[----:B------:R-:W-:-:S04]  /*4670*/  IMAD.U32 R2, RZ, RZ, UR4 ;  /* 0x00000004ff027e24 */ /* 0x000fc8000f8e00ff */
[----:B------:R-:W2:Y:S02]  /*4680*/  REDUX UR6, R2 ;  /* 0x00000000020673c4 */ /* 0x000ea40000000000 */
[----:B------:R3:W-:Y:S01]  /*4690*/  UTCATOMSWS.AND URZ, UR4 ;  /* 0x0000000400ff79e3 */ /* 0x0007e20008000000 */
[----:B-1----:R-:W-:Y:S01]  /*46a0*/  ISETP.EQ.U32.AND P0, PT, R3, UR5, PT ;  /* 0x0000000503007c0c */ /* 0x002fe2000bf02070 */
[----:B--2---:R-:W-:-:S12]  /*46b0*/  IMAD.U32 R3, RZ, RZ, UR6 ;  /* 0x00000006ff037e24 */ /* 0x004fd8000f8e00ff */
[----:B------:R3:W-:Y:S01]  /*46c0*/  @P0 ATOMS.AND RZ, [R0], R3 ;  /* 0x0000000300ff038c */ /* 0x0007e20002800000 */
[----:B------:R-:W-:Y:S05]  /*46d0*/  BRA `(.L_x_63) ;  /* 0x0000000000147947 */ /* 0x000fea0003800000 */
.L_x_62:
[----:B------:R-:W-:Y:S02]  /*46e0*/  MOV R2, 0x4700 ;  /* 0x0000470000027802 */ /* 0x000fe40000000f00 */
[----:B------:R-:W-:Y:S05]  /*46f0*/  CALL.REL.NOINC `($__internal_0_$__cuda_sm10x_tcgen05_guardrail_trap_col_being_dealloced_not_returned_by_alloc) ;  /* 0x00000004000c7944 */ /* 0x000fea0003c00000 */
[----:B------:R-:W-:Y:S05]  /*4700*/  BRA `(.L_x_63) ;  /* 0x0000000000087947 */ /* 0x000fea0003800000 */
.L_x_61:
[----:B------:R-:W-:Y:S02]  /*4710*/  MOV R2, 0x4730 ;  /* 0x0000473000027802 */ /* 0x000fe40000000f00 */
[----:B------:R-:W-:Y:S05]  /*4720*/  CALL.REL.NOINC `($__internal_2_$__cuda_sm10x_tcgen05_guardrail_trap_unallocated_columns_being_dealloced) ;  /* 0x00000004001c7944 */ /* 0x000fea0003c00000 */
.L_x_63:
[----:B------:R-:W-:Y:S01]  /*4730*/  NOP ;  /* 0x0000000000007918 */ /* 0x000fe20000000000 */
[----:B------:R-:W-:-:S04]  /*4740*/  DEPBAR.LE SB0, 0x0 ;  /* 0x000080000000791a */ /* 0x000fc80000000000 */
[----:B---3--:R-:W-:Y:S05]  /*4750*/  EXIT ;  /* 0x000000000000794d */ /* 0x008fea0003800000 */
.L_x_19:
[----:B------:R-:W-:Y:S02]  /*4760*/  MOV R4, UR8 ;  /* 0x0000000800047c02 */ /* 0x000fe40008000f00 */
[----:B------:R-:W-:Y:S02]  /*4770*/  MOV R5, UR8 ;  /* 0x0000000800057c02 */ /* 0x000fe40008000f00 */
[----:B------:R-:W-:-:S07]  /*4780*/  MOV R2, UR4 ;  /* 0x0000000400027c02 */ /* 0x000fce0008000f00 */
.L_x_64:
[----:B-1----:R1:W2:Y:S02]  /*4790*/  SYNCS.PHASECHK.TRANS64.TRYWAIT P0, [R2+URZ+0x38], R5 ;  /* 0x00003805020075a7 */ /* 0x0022a400080011ff */
[----:B--2---:R-:W-:Y:S05]  /*47a0*/  @!P0 NANOSLEEP.SYNCS 0x989680 ;  /* 0x009896800000895d */ /* 0x004fea0003900000 */
[----:B------:R-:W2:Y:S02]  /*47b0*/  @!P0 SYNCS.PHASECHK.TRANS64 P0, [R2+URZ+0x38], R5 ;  /* 0x00003805020085a7 */ /* 0x000ea400080010ff */
[----:B--2---:R-:W-:Y:S05]  /*47c0*/  @!P0 BRA `(.L_x_64) ;  /* 0xfffffffc00f08947 */ /* 0x004fea000383ffff */
[----:B------:R-:W-:Y:S05]  /*47d0*/  BRA `(.L_x_18) ;  /* 0xffffffc400547947 */ /* 0x000fea000383ffff */
.L_x_23:
[----:B------:R-:W-:Y:S02]  /*47e0*/  MOV R4, UR5 ;  /* 0x0000000500047c02 */ /* 0x000fe40008000f00 */
[----:B------:R-:W-:Y:S02]  /*47f0*/  MOV R5, UR5 ;  /* 0x0000000500057c02 */ /* 0x000fe40008000f00 */
[----:B------:R-:W-:-:S07]  /*4800*/  MOV R2, UR4 ;  /* 0x0000000400027c02 */ /* 0x000fce0008000f00 */
.L_x_65:
[----:B-----5:R5:W4:Y:S02]  /*4810*/  SYNCS.PHASECHK.TRANS64.TRYWAIT P0, [R2+URZ+0x38], R5 ;  /* 0x00003805020075a7 */ /* 0x020b2400080011ff */
[----:B----4-:R-:W-:Y:S05]  /*4820*/  @!P0 NANOSLEEP.SYNCS 0x989680 ;  /* 0x009896800000895d */ /* 0x010fea0003900000 */
[----:B------:R-:W4:Y:S02]  /*4830*/  @!P0 SYNCS.PHASECHK.TRANS64 P0, [R2+URZ+0x38], R5 ;  /* 0x00003805020085a7 */ /* 0x000f2400080010ff */
[----:B----4-:R-:W-:Y:S05]  /*4840*/  @!P0 BRA `(.L_x_65) ;  /* 0xfffffffc00f08947 */ /* 0x010fea000383ffff */
[----:B------:R-:W-:Y:S05]  /*4850*/  BRA `(.L_x_66) ;  /* 0xffffffc800dc7947 */ /* 0x000fea000383ffff */
.L_x_27:
[----:B------:R-:W-:Y:S02]  /*4860*/  MOV R2, UR67 ;  /* 0x0000004300027c02 */ /* 0x000fe40008000f00 */
[-C--:B------:R-:W-:Y:S02]  /*4870*/  MOV R8, R3.reuse ;  /* 0x0000000300087202 */ /* 0x080fe40000000f00 */
[----:B------:R-:W-:-:S07]  /*4880*/  MOV R9, R3 ;  /* 0x0000000300097202 */ /* 0x000fce0000000f00 */
.L_x_67:
[----:B-1----:R1:W3:Y:S02]  /*4890*/  SYNCS.PHASECHK.TRANS64.TRYWAIT P0, [R2+URZ+0x80], R9 ;  /* 0x00008009020075a7 */ /* 0x0022e400080011ff */
[----:B---3--:R-:W-:Y:S05]  /*48a0*/  @!P0 NANOSLEEP.SYNCS 0x989680 ;  /* 0x009896800000895d */ /* 0x008fea0003900000 */
[----:B------:R-:W3:Y:S02]  /*48b0*/  @!P0 SYNCS.PHASECHK.TRANS64 P0, [R2+URZ+0x80], R9 ;  /* 0x00008009020085a7 */ /* 0x000ee400080010ff */
[----:B---3--:R-:W-:Y:S05]  /*48c0*/  @!P0 BRA `(.L_x_67) ;  /* 0xfffffffc00f08947 */ /* 0x008fea000383ffff */
[----:B------:R-:W-:Y:S05]  /*48d0*/  BRA `(.L_x_26) ;  /* 0xffffffd000487947 */ /* 0x000fea000383ffff */
.L_x_30:
[----:B------:R-:W-:Y:S02]  /*48e0*/  MOV R8, UR34 ;  /* 0x0000002200087c02 */ /* 0x000fe40008000f00 */
[----:B------:R-:W-:Y:S02]  /*48f0*/  MOV R9, UR34 ;  /* 0x0000002200097c02 */ /* 0x000fe40008000f00 */
[----:B------:R-:W-:Y:S07]  /*4900*/  MOV R2, UR5 ;  /* 0x0000000500027c02 */ /* 0x000fee0008000f00 */
.L_x_68:
[----:B-1----:R1:W3:Y:S02]  /*4910*/  SYNCS.PHASECHK.TRANS64.TRYWAIT P0, [R2+URZ], R9 ;  /* 0x00000009020075a7 */ /* 0x0022e400080011ff */
[----:B---3--:R-:W-:Y:S05]  /*4920*/  @!P0 NANOSLEEP.SYNCS 0x989680 ;  /* 0x009896800000895d */ /* 0x008fea0003900000 */
[----:B------:R-:W3:Y:S02]  /*4930*/  @!P0 SYNCS.PHASECHK.TRANS64 P0, [R2+URZ], R9 ;  /* 0x00000009020085a7 */ /* 0x000ee400080010ff */
[----:B---3--:R-:W-:Y:S05]  /*4940*/  @!P0 BRA `(.L_x_68) ;  /* 0xfffffffc00f08947 */ /* 0x008fea000383ffff */
[----:B------:R-:W-:Y:S05]  /*4950*/  BRA `(.L_x_29) ;  /* 0xffffffd000c07947 */ /* 0x000fea000383ffff */
.L_x_34:
[----:B------:R-:W-:-:S07]  /*4960*/  MOV R5, R4 ;  /* 0x0000000400057202 */ /* 0x000fce0000000f00 */
.L_x_69:
[----:B---3--:R3:W5:Y:S02]  /*4970*/  SYNCS.PHASECHK.TRANS64.TRYWAIT P0, [R2+URZ+0x80], R5 ;  /* 0x00008005020075a7 */ /* 0x00876400080011ff */
[----:B-----5:R-:W-:Y:S05]  /*4980*/  @!P0 NANOSLEEP.SYNCS 0x989680 ;  /* 0x009896800000895d */ /* 0x020fea0003900000 */
[----:B------:R-:W5:Y:S02]  /*4990*/  @!P0 SYNCS.PHASECHK.TRANS64 P0, [R2+URZ+0x80], R5 ;  /* 0x00008005020085a7 */ /* 0x000f6400080010ff */
[----:B-----5:R-:W-:Y:S05]  /*49a0*/  @!P0 BRA `(.L_x_69) ;  /* 0xfffffffc00f08947 */ /* 0x020fea000383ffff */
[----:B------:R-:W-:Y:S05]  /*49b0*/  BRA `(.L_x_24) ;  /* 0xffffffd400a47947 */ /* 0x000fea000383ffff */
.L_x_42:
[----:B------:R-:W-:-:S07]  /*49c0*/  MOV R15, R14 ;  /* 0x0000000e000f7202 */ /* 0x000fce0000000f00 */
.L_x_70:
[----:B-1----:R1:W2:Y:S02]  /*49d0*/  SYNCS.PHASECHK.TRANS64.TRYWAIT P0, [R4+URZ], R15 ;  /* 0x0000000f040075a7 */ /* 0x0022a400080011ff */
[----:B--2---:R-:W-:Y:S05]  /*49e0*/  @!P0 NANOSLEEP.SYNCS 0x989680 ;  /* 0x009896800000895d */ /* 0x004fea0003900000 */
[----:B------:R-:W2:Y:S02]  /*49f0*/  @!P0 SYNCS.PHASECHK.TRANS64 P0, [R4+URZ], R15 ;  /* 0x0000000f040085a7 */ /* 0x000ea400080010ff */
[----:B--2---:R-:W-:Y:S05]  /*4a00*/  @!P0 BRA `(.L_x_70) ;  /* 0xfffffffc00f08947 */ /* 0x004fea000383ffff */
[----:B------:R-:W-:Y:S05]  /*4a10*/  BRA `(.L_x_41) ;  /* 0xffffffd800507947 */ /* 0x000fea000383ffff */
.L_x_45:
[----:B------:R-:W-:-:S07]  /*4a20*/  MOV R3, R2 ;  /* 0x0000000200037202 */ /* 0x000fce0000000f00 */
.L_x_71:
[----:B-1----:R1:W2:Y:S02]  /*4a30*/  SYNCS.PHASECHK.TRANS64.TRYWAIT P0, [R4+URZ], R3 ;  /* 0x00000003040075a7 */ /* 0x0022a400080011ff */
[----:B--2---:R-:W-:Y:S05]  /*4a40*/  @!P0 NANOSLEEP.SYNCS 0x989680 ;  /* 0x009896800000895d */ /* 0x004fea0003900000 */
[----:B------:R-:W2:Y:S02]  /*4a50*/  @!P0 SYNCS.PHASECHK.TRANS64 P0, [R4+URZ], R3 ;  /* 0x00000003040085a7 */ /* 0x000ea400080010ff */
[----:B--2---:R-:W-:Y:S05]  /*4a60*/  @!P0 BRA `(.L_x_71) ;  /* 0xfffffffc00f08947 */ /* 0x004fea000383ffff */
[----:B------:R-:W-:Y:S05]  /*4a70*/  BRA `(.L_x_44) ;  /* 0xffffffd800b87947 */ /* 0x000fea000383ffff */
.L_x_48:
[----:B------:R-:W-:-:S07]  /*4a80*/  MOV R4, R5 ;  /* 0x0000000500047202 */ /* 0x000fce0000000f00 */
.L_x_72:
[----:B-1----:R1:W2:Y:S02]  /*4a90*/  SYNCS.PHASECHK.TRANS64.TRYWAIT P0, [R40+URZ+0x70], R5 ;  /* 0x00007005280075a7 */ /* 0x0022a400080011ff */
[----:B--2---:R-:W-:Y:S05]  /*4aa0*/  @!P0 NANOSLEEP.SYNCS 0x989680 ;  /* 0x009896800000895d */ /* 0x004fea0003900000 */
[----:B------:R-:W2:Y:S02]  /*4ab0*/  @!P0 SYNCS.PHASECHK.TRANS64 P0, [R40+URZ+0x70], R5 ;  /* 0x00007005280085a7 */ /* 0x000ea400080010ff */
[----:B--2---:R-:W-:Y:S05]  /*4ac0*/  @!P0 BRA `(.L_x_72) ;  /* 0xfffffffc00f08947 */ /* 0x004fea000383ffff */
[----:B------:R-:W-:Y:S05]  /*4ad0*/  BRA `(.L_x_73) ;  /* 0xffffffe0008c7947 */ /* 0x000fea000383ffff */
.L_x_60:
[----:B-1----:R1:W3:Y:S02]  /*4ae0*/  SYNCS.PHASECHK.TRANS64.TRYWAIT P0, [R0+URZ+0x90], RZ ;  /* 0x000090ff000075a7 */ /* 0x0022e400080011ff */
[----:B---3--:R-:W-:Y:S05]  /*4af0*/  @!P0 NANOSLEEP.SYNCS 0x989680 ;  /* 0x009896800000895d */ /* 0x008fea0003900000 */
[----:B------:R-:W3:Y:S02]  /*4b00*/  @!P0 SYNCS.PHASECHK.TRANS64 P0, [R0+URZ+0x90], RZ ;  /* 0x000090ff000085a7 */ /* 0x000ee400080010ff */
[----:B---3--:R-:W-:Y:S05]  /*4b10*/  @!P0 BRA `(.L_x_60) ;  /* 0xfffffffc00f08947 */ /* 0x008fea000383ffff */
[----:B------:R-:W-:Y:S05]  /*4b20*/  BRA `(.L_x_74) ;  /* 0xfffffff8006c7947 */ /* 0x000fea000383ffff */
        .weak           $__internal_0_$__cuda_sm10x_tcgen05_guardrail_trap_col_being_dealloced_not_returned_by_alloc
        .type           $__internal_0_$__cuda_sm10x_tcgen05_guardrail_trap_col_being_dealloced_not_returned_by_alloc,@function
        .size           $__internal_0_$__cuda_sm10x_tcgen05_guardrail_trap_col_being_dealloced_not_returned_by_alloc,($__internal_1_$__cuda_sm10x_tcgen05_guardrail_trap_phase_invalid_during_alloc - $__internal_0_$__cuda_sm10x_tcgen05_guardrail_trap_col_being_dealloced_not_returned_by_alloc)
$__internal_0_$__cuda_sm10x_tcgen05_guardrail_trap_col_being_dealloced_not_returned_by_alloc:
[----:B------:R-:W-:Y:S05]  /*4b30*/  BPT.TRAP 0x1 ;  /* 0x000000040000795c */ /* 0x000fea0000300000 */
[----:B------:R-:W-:-:S04]  /*4b40*/  HFMA2 R3, -RZ, RZ, 0, 0 ;  /* 0x00000000ff037431 */ /* 0x000fc800000001ff */
[----:B------:R-:W-:Y:S05]  /*4b50*/  RET.REL.NODEC R2 `(kernel_cutlass_kernel_cudnngemm_amaxdense_blockscaled_gemm_persistent_amaxSm100BlockScaledPersistentDenseGemmKernel_object_at__TiledMMA_ThrLayoutVMNK21111000_PermutationMNK____MMAAtom_Thr_0) ;  /* 0xffffffb402287950 */ /* 0x000fea0003c3ffff */
        .weak           $__internal_1_$__cuda_sm10x_tcgen05_guardrail_trap_phase_invalid_during_alloc
        .type           $__internal_1_$__cuda_sm10x_tcgen05_guardrail_trap_phase_invalid_during_alloc,@function
        .size           $__internal_1_$__cuda_sm10x_tcgen05_guardrail_trap_phase_invalid_during_alloc,($__internal_2_$__cuda_sm10x_tcgen05_guardrail_trap_unallocated_columns_being_dealloced - $__internal_1_$__cuda_sm10x_tcgen05_guardrail_trap_phase_invalid_during_alloc)
$__internal_1_$__cuda_sm10x_tcgen05_guardrail_trap_phase_invalid_during_alloc:
[----:B------:R-:W-:Y:S05]  /*4b60*/  BPT.TRAP 0x1 ;  /* 0x000000040000795c */ /* 0x000fea0000300000 */
[----:B------:R-:W-:Y:S01]  /*4b70*/  HFMA2 R3, -RZ, RZ, 0, 0 ;  /* 0x00000000ff037431 */ /* 0x000fe200000001ff */
[----:B------:R-:W-:-:S04]  /*4b80*/  MOV R2, R4 ;  /* 0x0000000400027202 */ /* 0x000fc80000000f00 */
[----:B------:R-:W-:Y:S05]  /*4b90*/  RET.REL.NODEC R2 `(kernel_cutlass_kernel_cudnngemm_amaxdense_blockscaled_gemm_persistent_amaxSm100BlockScaledPersistentDenseGemmKernel_object_at__TiledMMA_ThrLayoutVMNK21111000_PermutationMNK____MMAAtom_Thr_0) ;  /* 0xffffffb402187950 */ /* 0x000fea0003c3ffff */
        .weak           $__internal_2_$__cuda_sm10x_tcgen05_guardrail_trap_unallocated_columns_being_dealloced
        .type           $__internal_2_$__cuda_sm10x_tcgen05_guardrail_trap_unallocated_columns_being_dealloced,@function
        .size           $__internal_2_$__cuda_sm10x_tcgen05_guardrail_trap_unallocated_columns_being_dealloced,(.L_x_78 - $__internal_2_$__cuda_sm10x_tcgen05_guardrail_trap_unallocated_columns_being_dealloced)
$__internal_2_$__cuda_sm10x_tcgen05_guardrail_trap_unallocated_columns_being_dealloced:
[----:B------:R-:W-:Y:S05]  /*4ba0*/  BPT.TRAP 0x1 ;  /* 0x000000040000795c */ /* 0x000fea0000300000 */
[----:B------:R-:W-:-:S04]  /*4bb0*/  MOV R3, 0x0 ;  /* 0x0000000000037802 */ /* 0x000fc80000000f00 */
[----:B------:R-:W-:Y:S05]  /*4bc0*/  RET.REL.NODEC R2 `(kernel_cutlass_kernel_cudnngemm_amaxdense_blockscaled_gemm_persistent_amaxSm100BlockScaledPersistentDenseGemmKernel_object_at__TiledMMA_ThrLayoutVMNK21111000_PermutationMNK____MMAAtom_Thr_0) ;  /* 0xffffffb4020c7950 */ /* 0x000fea0003c3ffff */
.L_x_75:
[----:B------:R-:W-:-:S00]  /*4bd0*/  BRA `(.L_x_75) ;  /* 0xfffffffc00fc7947 */ /* 0x000fc0000383ffff */
[----:B------:R-:W-:-:S00]  /*4be0*/  NOP ;  /* 0x0000000000007918 */ /* 0x000fc00000000000 */
        /* <DEDUP_REMOVED lines=9> */
.L_x_78:


//--------------------- .nv.shared.kernel_cutlass_kernel_cudnngemm_amaxdense_blockscaled_gemm_persistent_amaxSm100BlockScaledPersistentDenseGemmKernel_object_at__TiledMMA_ThrLayoutVMNK21111000_PermutationMNK____MMAAtom_Thr_0 --------------------------
	.section	.nv.shared.kernel_cutlass_kernel_cudnngemm_amaxdense_blockscaled_gemm_persistent_amaxSm100BlockScaledPersistentDenseGemmKernel_object_at__TiledMMA_ThrLayoutVMNK21111000_PermutationMNK____MMAAtom_Thr_0,"aw",@nobits
	.sectionflags	@""
	.align	1024
	.zero		1024


//--------------------- .nv.shared.reserved.0     --------------------------
	.section	.nv.shared.reserved.0,"aw",@nobits
	.align	8
	.weak		__nv_reservedSMEM_offset_0_alias
	.size		__nv_reservedSMEM_offset_0_alias, 0, 64
	.other		__nv_reservedSMEM_offset_0_alias,@"STO_CUDA_RESERVED_SHARED STV_DEFAULT"
__nv_reservedSMEM_offset_0_alias:
	.zero		0
.nv.shared.reserved.0:
	.zero		64
	.weak		__nv_reservedSMEM_allocation_phase
	.type		__nv_reservedSMEM_allocation_phase,@object
	.size		__nv_reservedSMEM_allocation_phase,(.L_0 - __nv_reservedSMEM_allocation_phase)
__nv_reservedSMEM_allocation_phase:
	.zero		1
.L_0:
	.zero		7
	.weak		__nv_reservedSMEM_devtool_atexit_pc
	.type		__nv_reservedSMEM_devtool_atexit_pc,@object
	.size		__nv_reservedSMEM_devtool_atexit_pc,(__nv_reservedSMEM_allocation_mask - __nv_reservedSMEM_devtool_atexit_pc)
__nv_reservedSMEM_devtool_atexit_pc:
	.zero		8
	.weak		__nv_reservedSMEM_allocation_mask
	.type		__nv_reservedSMEM_allocation_mask,@object
	.size		__nv_reservedSMEM_allocation_mask,(.L_2 - __nv_reservedSMEM_allocation_mask)
__nv_reservedSMEM_allocation_mask:
	.zero		4
.L_2:
	.zero		4
	.weak		__nv_reservedSMEM_tmem_allocation_pipeline_mbarrier
	.type		__nv_reservedSMEM_tmem_allocation_pipeline_mbarrier,@object
	.size		__nv_reservedSMEM_tmem_allocation_pipeline_mbarrier,(__nv_reservedSMEM_tmem_allocation_pipeline_mbarrier_parity - __nv_reservedSMEM_tmem_allocation_pipeline_mbarrier)
__nv_reservedSMEM_tmem_allocation_pipeline_mbarrier:
	.zero		8
	.weak		__nv_reservedSMEM_tmem_allocation_pipeline_mbarrier_parity
	.type		__nv_reservedSMEM_tmem_allocation_pipeline_mbarrier_parity,@object
	.size		__nv_reservedSMEM_tmem_allocation_pipeline_mbarrier_parity,(.L_4 - __nv_reservedSMEM_tmem_allocation_pipeline_mbarrier_parity)
__nv_reservedSMEM_tmem_allocation_pipeline_mbarrier_parity:
	.zero		4
.L_4:


//--------------------- .nv.constant0.kernel_cutlass_kernel_cudnngemm_amaxdense_blockscaled_gemm_persistent_amaxSm100BlockScaledPersistentDenseGemmKernel_object_at__TiledMMA_ThrLayoutVMNK21111000_PermutationMNK____MMAAtom_Thr_0 --------------------------
	.section	.nv.constant0.kernel_cutlass_kernel_cudnngemm_amaxdense_blockscaled_gemm_persistent_amaxSm100BlockScaledPersistentDenseGemmKernel_object_at__TiledMMA_ThrLayoutVMNK21111000_PermutationMNK____MMAAtom_Thr_0,"a",@progbits
	.sectionflags	@""
	.align	4
.nv.constant0.kernel_cutlass_kernel_cudnngemm_amaxdense_blockscaled_gemm_persistent_amaxSm100BlockScaledPersistentDenseGemmKernel_object_at__TiledMMA_ThrLayoutVMNK21111000_PermutationMNK____MMAAtom_Thr_0:
	.zero		1644


//--------------------- SYMBOLS --------------------------

	.type		.nv.reservedSmem.offset0,@object
	.size		.nv.reservedSmem.offset0,0x4
	.type		.nv.reservedSmem.cap,@object
	.size		.nv.reservedSmem.cap,0x4
